//
// Generated by NVIDIA NVVM Compiler
//
// Compiler Build ID: CL-36424714
// Cuda compilation tools, release 13.0, V13.0.88
// Based on NVVM 20.0.0
//

.version 9.0
.target sm_100
.address_size 64

	// .globl	_Z23get_chi_squared_for_allPKciiiPf
.extern .func  (.param .b64 func_retval0) malloc
(
	.param .b64 malloc_param_0
)
;
.extern .func free
(
	.param .b64 free_param_0
)
;
.global .align 4 .b8 _ZZ23get_chi_squared_for_allPKciiiPfE4dist[104] = {133, 235, 1, 65, 82, 184, 190, 63, 164, 112, 45, 64, 113, 61, 138, 64, 236, 81, 64, 65, 51, 51, 19, 64, 133, 235, 1, 64, 164, 112, 189, 64, 133, 235, 233, 64, 205, 204, 204, 61, 215, 163, 48, 63, 82, 184, 126, 64, 61, 10, 39, 64, 102, 102, 222, 64, 143, 194, 245, 64, 195, 245, 232, 63, 174, 71, 225, 61, 215, 163, 192, 64, 195, 245, 200, 64, 154, 153, 17, 65, 236, 81, 56, 64, 123, 20, 142, 63, 143, 194, 5, 64, 123, 20, 46, 62, 61, 10, 7, 64, 41, 92, 143, 61};

.visible .entry _Z23get_chi_squared_for_allPKciiiPf(
	.param .u64 .ptr .align 1 _Z23get_chi_squared_for_allPKciiiPf_param_0,
	.param .u32 _Z23get_chi_squared_for_allPKciiiPf_param_1,
	.param .u32 _Z23get_chi_squared_for_allPKciiiPf_param_2,
	.param .u32 _Z23get_chi_squared_for_allPKciiiPf_param_3,
	.param .u64 .ptr .align 1 _Z23get_chi_squared_for_allPKciiiPf_param_4
)
{
	.reg .pred 	%p<29>;
	.reg .b32 	%r<254>;
	.reg .b32 	%f<24>;
	.reg .b64 	%rd<65>;

	ld.param.u64 	%rd17, [_Z23get_chi_squared_for_allPKciiiPf_param_0];
	ld.param.u32 	%r66, [_Z23get_chi_squared_for_allPKciiiPf_param_1];
	ld.param.u32 	%r67, [_Z23get_chi_squared_for_allPKciiiPf_param_2];
	ld.param.u32 	%r68, [_Z23get_chi_squared_for_allPKciiiPf_param_3];
	ld.param.u64 	%rd16, [_Z23get_chi_squared_for_allPKciiiPf_param_4];
	cvta.to.global.u64 	%rd1, %rd17;
	mov.u32 	%r69, %ctaid.x;
	mov.u32 	%r70, %ntid.x;
	mov.u32 	%r71, %tid.x;
	mad.lo.s32 	%r1, %r69, %r70, %r71;
	setp.ge.s32 	%p1, %r1, %r68;
	@%p1 bra 	$L__BB0_41;
	mul.wide.s32 	%rd18, %r67, 4;
	{ // callseq 0, 0
	.param .b64 param0;
	st.param.b64 	[param0], %rd18;
	.param .b64 retval0;
	call.uni (retval0), 
	malloc, 
	(
	param0
	);
	ld.param.b64 	%rd19, [retval0];
	} // callseq 0
	min.s32 	%r73, %r1, %r67;
	setp.lt.s32 	%p2, %r73, 1;
	mov.b32 	%r231, 0;
	@%p2 bra 	$L__BB0_4;
	mov.b32 	%r231, 0;
	mov.u32 	%r228, %r1;
$L__BB0_3:
	mul.wide.u32 	%rd20, %r231, 4;
	add.s64 	%rd21, %rd19, %rd20;
	mul.hi.u32 	%r75, %r228, 1321528399;
	shr.u32 	%r8, %r75, 3;
	mul.lo.s32 	%r76, %r8, 26;
	sub.s32 	%r77, %r228, %r76;
	st.u32 	[%rd21], %r77;
	add.s32 	%r231, %r231, 1;
	setp.lt.u32 	%p3, %r228, 26;
	setp.ge.s32 	%p4, %r231, %r67;
	or.pred  	%p5, %p3, %p4;
	mov.u32 	%r228, %r8;
	@%p5 bra 	$L__BB0_4;
	bra.uni 	$L__BB0_3;
$L__BB0_4:
	setp.ge.s32 	%p6, %r231, %r67;
	@%p6 bra 	$L__BB0_17;
	sub.s32 	%r3, %r67, %r231;
	and.b32  	%r4, %r3, 15;
	sub.s32 	%r78, %r231, %r67;
	setp.gt.u32 	%p7, %r78, -16;
	@%p7 bra 	$L__BB0_8;
	and.b32  	%r5, %r3, -16;
	mov.b32 	%r230, 0;
$L__BB0_7:
	.pragma "nounroll";
	mul.wide.u32 	%rd22, %r231, 4;
	add.s64 	%rd23, %rd19, %rd22;
	mov.b32 	%r80, 0;
	st.u32 	[%rd23], %r80;
	st.u32 	[%rd23+4], %r80;
	st.u32 	[%rd23+8], %r80;
	st.u32 	[%rd23+12], %r80;
	st.u32 	[%rd23+16], %r80;
	st.u32 	[%rd23+20], %r80;
	st.u32 	[%rd23+24], %r80;
	st.u32 	[%rd23+28], %r80;
	st.u32 	[%rd23+32], %r80;
	st.u32 	[%rd23+36], %r80;
	st.u32 	[%rd23+40], %r80;
	st.u32 	[%rd23+44], %r80;
	st.u32 	[%rd23+48], %r80;
	st.u32 	[%rd23+52], %r80;
	st.u32 	[%rd23+56], %r80;
	st.u32 	[%rd23+60], %r80;
	add.s32 	%r231, %r231, 16;
	add.s32 	%r230, %r230, 16;
	setp.ne.s32 	%p8, %r230, %r5;
	@%p8 bra 	$L__BB0_7;
$L__BB0_8:
	setp.eq.s32 	%p9, %r4, 0;
	@%p9 bra 	$L__BB0_17;
	and.b32  	%r15, %r3, 7;
	setp.lt.u32 	%p10, %r4, 8;
	@%p10 bra 	$L__BB0_11;
	mul.wide.u32 	%rd24, %r231, 4;
	add.s64 	%rd25, %rd19, %rd24;
	mov.b32 	%r81, 0;
	st.u32 	[%rd25], %r81;
	st.u32 	[%rd25+4], %r81;
	st.u32 	[%rd25+8], %r81;
	st.u32 	[%rd25+12], %r81;
	st.u32 	[%rd25+16], %r81;
	st.u32 	[%rd25+20], %r81;
	st.u32 	[%rd25+24], %r81;
	st.u32 	[%rd25+28], %r81;
	add.s32 	%r231, %r231, 8;
$L__BB0_11:
	setp.eq.s32 	%p11, %r15, 0;
	@%p11 bra 	$L__BB0_17;
	and.b32  	%r18, %r3, 3;
	setp.lt.u32 	%p12, %r15, 4;
	@%p12 bra 	$L__BB0_14;
	mul.wide.u32 	%rd26, %r231, 4;
	add.s64 	%rd27, %rd19, %rd26;
	mov.b32 	%r82, 0;
	st.u32 	[%rd27], %r82;
	st.u32 	[%rd27+4], %r82;
	st.u32 	[%rd27+8], %r82;
	st.u32 	[%rd27+12], %r82;
	add.s32 	%r231, %r231, 4;
$L__BB0_14:
	setp.eq.s32 	%p13, %r18, 0;
	@%p13 bra 	$L__BB0_17;
	mov.b32 	%r235, 0;
$L__BB0_16:
	.pragma "nounroll";
	mul.wide.u32 	%rd28, %r231, 4;
	add.s64 	%rd29, %rd19, %rd28;
	mov.b32 	%r84, 0;
	st.u32 	[%rd29], %r84;
	add.s32 	%r231, %r231, 1;
	add.s32 	%r235, %r235, 1;
	setp.ne.s32 	%p14, %r235, %r18;
	@%p14 bra 	$L__BB0_16;
$L__BB0_17:
	cvta.to.global.u64 	%rd30, %rd16;
	mul.wide.s32 	%rd31, %r1, 4;
	add.s64 	%rd3, %rd30, %rd31;
	mov.b32 	%r85, 0;
	st.global.u32 	[%rd3], %r85;
	{ // callseq 1, 0
	.param .b64 param0;
	st.param.b64 	[param0], 104;
	.param .b64 retval0;
	call.uni (retval0), 
	malloc, 
	(
	param0
	);
	ld.param.b64 	%rd32, [retval0];
	} // callseq 1
	setp.lt.s32 	%p15, %r66, 1;
	mov.f32 	%f22, 0f00000000;
	@%p15 bra 	$L__BB0_38;
	setp.lt.s32 	%p16, %r67, 1;
	@%p16 bra 	$L__BB0_34;
	and.b32  	%r25, %r67, 15;
	add.s32 	%r26, %r25, -1;
	and.b32  	%r27, %r67, 7;
	add.s32 	%r28, %r27, -1;
	and.b32  	%r29, %r67, 2147483632;
	and.b32  	%r30, %r67, 3;
	neg.s32 	%r31, %r29;
	add.s64 	%rd5, %rd19, 32;
	mov.b32 	%r236, 0;
	mov.u32 	%r252, %r236;
$L__BB0_20:
	setp.lt.u32 	%p18, %r67, 16;
	mov.b32 	%r244, 0;
	mov.u32 	%r249, %r244;
	@%p18 bra 	$L__BB0_23;
	cvt.u64.u32 	%rd33, %r236;
	add.s64 	%rd34, %rd1, %rd33;
	add.s64 	%rd63, %rd34, 7;
	mov.b32 	%r249, 0;
	mov.u64 	%rd62, %rd5;
	mov.u32 	%r238, %r31;
$L__BB0_22:
	.pragma "nounroll";
	ld.global.s8 	%r92, [%rd63+-7];
	add.s32 	%r93, %r92, -97;
	ld.u32 	%r94, [%rd62+-32];
	mad.lo.s32 	%r95, %r93, %r94, %r249;
	ld.global.s8 	%r96, [%rd63+-6];
	add.s32 	%r97, %r96, -97;
	ld.u32 	%r98, [%rd62+-28];
	mad.lo.s32 	%r99, %r97, %r98, %r95;
	ld.global.s8 	%r100, [%rd63+-5];
	add.s32 	%r101, %r100, -97;
	ld.u32 	%r102, [%rd62+-24];
	mad.lo.s32 	%r103, %r101, %r102, %r99;
	ld.global.s8 	%r104, [%rd63+-4];
	add.s32 	%r105, %r104, -97;
	ld.u32 	%r106, [%rd62+-20];
	mad.lo.s32 	%r107, %r105, %r106, %r103;
	ld.global.s8 	%r108, [%rd63+-3];
	add.s32 	%r109, %r108, -97;
	ld.u32 	%r110, [%rd62+-16];
	mad.lo.s32 	%r111, %r109, %r110, %r107;
	ld.global.s8 	%r112, [%rd63+-2];
	add.s32 	%r113, %r112, -97;
	ld.u32 	%r114, [%rd62+-12];
	mad.lo.s32 	%r115, %r113, %r114, %r111;
	ld.global.s8 	%r116, [%rd63+-1];
	add.s32 	%r117, %r116, -97;
	ld.u32 	%r118, [%rd62+-8];
	mad.lo.s32 	%r119, %r117, %r118, %r115;
	ld.global.s8 	%r120, [%rd63];
	add.s32 	%r121, %r120, -97;
	ld.u32 	%r122, [%rd62+-4];
	mad.lo.s32 	%r123, %r121, %r122, %r119;
	ld.global.s8 	%r124, [%rd63+1];
	add.s32 	%r125, %r124, -97;
	ld.u32 	%r126, [%rd62];
	mad.lo.s32 	%r127, %r125, %r126, %r123;
	ld.global.s8 	%r128, [%rd63+2];
	add.s32 	%r129, %r128, -97;
	ld.u32 	%r130, [%rd62+4];
	mad.lo.s32 	%r131, %r129, %r130, %r127;
	ld.global.s8 	%r132, [%rd63+3];
	add.s32 	%r133, %r132, -97;
	ld.u32 	%r134, [%rd62+8];
	mad.lo.s32 	%r135, %r133, %r134, %r131;
	ld.global.s8 	%r136, [%rd63+4];
	add.s32 	%r137, %r136, -97;
	ld.u32 	%r138, [%rd62+12];
	mad.lo.s32 	%r139, %r137, %r138, %r135;
	ld.global.s8 	%r140, [%rd63+5];
	add.s32 	%r141, %r140, -97;
	ld.u32 	%r142, [%rd62+16];
	mad.lo.s32 	%r143, %r141, %r142, %r139;
	ld.global.s8 	%r144, [%rd63+6];
	add.s32 	%r145, %r144, -97;
	ld.u32 	%r146, [%rd62+20];
	mad.lo.s32 	%r147, %r145, %r146, %r143;
	ld.global.s8 	%r148, [%rd63+7];
	add.s32 	%r149, %r148, -97;
	ld.u32 	%r150, [%rd62+24];
	mad.lo.s32 	%r151, %r149, %r150, %r147;
	ld.global.s8 	%r152, [%rd63+8];
	add.s32 	%r153, %r152, -97;
	ld.u32 	%r154, [%rd62+28];
	mad.lo.s32 	%r249, %r153, %r154, %r151;
	add.s32 	%r238, %r238, 16;
	add.s64 	%rd63, %rd63, 16;
	add.s64 	%rd62, %rd62, 64;
	setp.ne.s32 	%p19, %r238, 0;
	mov.u32 	%r244, %r29;
	@%p19 bra 	$L__BB0_22;
$L__BB0_23:
	setp.eq.s32 	%p20, %r25, 0;
	@%p20 bra 	$L__BB0_33;
	setp.lt.u32 	%p21, %r26, 7;
	@%p21 bra 	$L__BB0_26;
	add.s32 	%r156, %r244, %r236;
	cvt.u64.u32 	%rd35, %r156;
	add.s64 	%rd36, %rd1, %rd35;
	ld.global.s8 	%r157, [%rd36];
	add.s32 	%r158, %r157, -97;
	cvt.u64.u32 	%rd37, %r244;
	mul.wide.u32 	%rd38, %r244, 4;
	add.s64 	%rd39, %rd19, %rd38;
	ld.u32 	%r159, [%rd39];
	mad.lo.s32 	%r160, %r158, %r159, %r249;
	cvt.u64.u32 	%rd40, %r236;
	add.s64 	%rd41, %rd37, %rd40;
	add.s64 	%rd42, %rd1, %rd41;
	ld.global.s8 	%r161, [%rd42+1];
	add.s32 	%r162, %r161, -97;
	ld.u32 	%r163, [%rd39+4];
	mad.lo.s32 	%r164, %r162, %r163, %r160;
	ld.global.s8 	%r165, [%rd42+2];
	add.s32 	%r166, %r165, -97;
	ld.u32 	%r167, [%rd39+8];
	mad.lo.s32 	%r168, %r166, %r167, %r164;
	ld.global.s8 	%r169, [%rd42+3];
	add.s32 	%r170, %r169, -97;
	ld.u32 	%r171, [%rd39+12];
	mad.lo.s32 	%r172, %r170, %r171, %r168;
	ld.global.s8 	%r173, [%rd42+4];
	add.s32 	%r174, %r173, -97;
	ld.u32 	%r175, [%rd39+16];
	mad.lo.s32 	%r176, %r174, %r175, %r172;
	ld.global.s8 	%r177, [%rd42+5];
	add.s32 	%r178, %r177, -97;
	ld.u32 	%r179, [%rd39+20];
	mad.lo.s32 	%r180, %r178, %r179, %r176;
	ld.global.s8 	%r181, [%rd42+6];
	add.s32 	%r182, %r181, -97;
	ld.u32 	%r183, [%rd39+24];
	mad.lo.s32 	%r184, %r182, %r183, %r180;
	ld.global.s8 	%r185, [%rd42+7];
	add.s32 	%r186, %r185, -97;
	ld.u32 	%r187, [%rd39+28];
	mad.lo.s32 	%r249, %r186, %r187, %r184;
	add.s32 	%r244, %r244, 8;
$L__BB0_26:
	setp.eq.s32 	%p22, %r27, 0;
	@%p22 bra 	$L__BB0_33;
	setp.lt.u32 	%p23, %r28, 3;
	@%p23 bra 	$L__BB0_29;
	add.s32 	%r189, %r244, %r236;
	cvt.u64.u32 	%rd43, %r189;
	add.s64 	%rd44, %rd1, %rd43;
	ld.global.s8 	%r190, [%rd44];
	add.s32 	%r191, %r190, -97;
	cvt.u64.u32 	%rd45, %r244;
	mul.wide.u32 	%rd46, %r244, 4;
	add.s64 	%rd47, %rd19, %rd46;
	ld.u32 	%r192, [%rd47];
	mad.lo.s32 	%r193, %r191, %r192, %r249;
	cvt.u64.u32 	%rd48, %r236;
	add.s64 	%rd49, %rd45, %rd48;
	add.s64 	%rd50, %rd1, %rd49;
	ld.global.s8 	%r194, [%rd50+1];
	add.s32 	%r195, %r194, -97;
	ld.u32 	%r196, [%rd47+4];
	mad.lo.s32 	%r197, %r195, %r196, %r193;
	ld.global.s8 	%r198, [%rd50+2];
	add.s32 	%r199, %r198, -97;
	ld.u32 	%r200, [%rd47+8];
	mad.lo.s32 	%r201, %r199, %r200, %r197;
	ld.global.s8 	%r202, [%rd50+3];
	add.s32 	%r203, %r202, -97;
	ld.u32 	%r204, [%rd47+12];
	mad.lo.s32 	%r249, %r203, %r204, %r201;
	add.s32 	%r244, %r244, 4;
$L__BB0_29:
	setp.eq.s32 	%p24, %r30, 0;
	@%p24 bra 	$L__BB0_33;
	setp.eq.s32 	%p25, %r30, 1;
	add.s32 	%r205, %r244, %r236;
	cvt.u64.u32 	%rd51, %r205;
	add.s64 	%rd52, %rd1, %rd51;
	ld.global.s8 	%r206, [%rd52];
	add.s32 	%r207, %r206, -97;
	cvt.u64.u32 	%rd11, %r244;
	mul.wide.u32 	%rd53, %r244, 4;
	add.s64 	%rd12, %rd19, %rd53;
	ld.u32 	%r208, [%rd12];
	mad.lo.s32 	%r249, %r207, %r208, %r249;
	@%p25 bra 	$L__BB0_33;
	setp.eq.s32 	%p26, %r30, 2;
	cvt.u64.u32 	%rd54, %r236;
	add.s64 	%rd55, %rd11, %rd54;
	add.s64 	%rd13, %rd1, %rd55;
	ld.global.s8 	%r209, [%rd13+1];
	add.s32 	%r210, %r209, -97;
	ld.u32 	%r211, [%rd12+4];
	mad.lo.s32 	%r249, %r210, %r211, %r249;
	@%p26 bra 	$L__BB0_33;
	ld.global.s8 	%r212, [%rd13+2];
	add.s32 	%r213, %r212, -97;
	ld.u32 	%r214, [%rd12+8];
	mad.lo.s32 	%r249, %r213, %r214, %r249;
$L__BB0_33:
	mul.hi.s32 	%r215, %r249, 1321528399;
	shr.u32 	%r216, %r215, 31;
	shr.s32 	%r217, %r215, 3;
	add.s32 	%r218, %r217, %r216;
	mul.lo.s32 	%r219, %r218, 26;
	sub.s32 	%r220, %r249, %r219;
	mul.wide.s32 	%rd56, %r220, 4;
	add.s64 	%rd57, %rd32, %rd56;
	ld.u32 	%r221, [%rd57];
	add.s32 	%r222, %r221, 1;
	st.u32 	[%rd57], %r222;
	add.s32 	%r252, %r252, 1;
	add.s32 	%r236, %r236, %r67;
	setp.lt.s32 	%p27, %r236, %r66;
	@%p27 bra 	$L__BB0_20;
	bra.uni 	$L__BB0_37;
$L__BB0_34:
	add.s32 	%r87, %r66, -1;
	div.u32 	%r57, %r87, %r67;
	ld.u32 	%r250, [%rd32];
	mov.b32 	%r251, 0;
$L__BB0_35:
	.pragma "nounroll";
	add.s32 	%r250, %r250, 1;
	add.s32 	%r252, %r251, 1;
	setp.ne.s32 	%p17, %r251, %r57;
	mov.u32 	%r251, %r252;
	@%p17 bra 	$L__BB0_35;
	st.u32 	[%rd32], %r250;
$L__BB0_37:
	cvt.rn.f32.u32 	%f22, %r252;
$L__BB0_38:
	ld.global.f32 	%f23, [%rd3];
	mov.b32 	%r253, 0;
	mov.b64 	%rd64, 0;
	mov.u64 	%rd59, _ZZ23get_chi_squared_for_allPKciiiPfE4dist;
$L__BB0_39:
	add.s64 	%rd60, %rd59, %rd64;
	ld.global.nc.f32 	%f7, [%rd60];
	div.rn.f32 	%f8, %f7, 0f42C80000;
	mul.f32 	%f9, %f22, %f8;
	add.s64 	%rd61, %rd32, %rd64;
	ld.u32 	%r224, [%rd61];
	cvt.rn.f32.s32 	%f10, %r224;
	sub.f32 	%f11, %f10, %f9;
	mul.f32 	%f12, %f11, %f11;
	div.rn.f32 	%f13, %f12, %f9;
	add.f32 	%f14, %f23, %f13;
	st.global.f32 	[%rd3], %f14;
	ld.global.nc.f32 	%f15, [%rd60+4];
	div.rn.f32 	%f16, %f15, 0f42C80000;
	mul.f32 	%f17, %f22, %f16;
	ld.u32 	%r225, [%rd61+4];
	cvt.rn.f32.s32 	%f18, %r225;
	sub.f32 	%f19, %f18, %f17;
	mul.f32 	%f20, %f19, %f19;
	div.rn.f32 	%f21, %f20, %f17;
	add.f32 	%f23, %f14, %f21;
	st.global.f32 	[%rd3], %f23;
	add.s32 	%r253, %r253, 2;
	add.s64 	%rd64, %rd64, 8;
	setp.ne.s32 	%p28, %r253, 26;
	@%p28 bra 	$L__BB0_39;
	{ // callseq 2, 0
	.param .b64 param0;
	st.param.b64 	[param0], %rd19;
	call.uni 
	free, 
	(
	param0
	);
	} // callseq 2
	{ // callseq 3, 0
	.param .b64 param0;
	st.param.b64 	[param0], %rd32;
	call.uni 
	free, 
	(
	param0
	);
	} // callseq 3
$L__BB0_41:
	ret;

}
	// .globl	_Z26get_decrypted_permutationsPKciiiPiPc
.visible .entry _Z26get_decrypted_permutationsPKciiiPiPc(
	.param .u64 .ptr .align 1 _Z26get_decrypted_permutationsPKciiiPiPc_param_0,
	.param .u32 _Z26get_decrypted_permutationsPKciiiPiPc_param_1,
	.param .u32 _Z26get_decrypted_permutationsPKciiiPiPc_param_2,
	.param .u32 _Z26get_decrypted_permutationsPKciiiPiPc_param_3,
	.param .u64 .ptr .align 1 _Z26get_decrypted_permutationsPKciiiPiPc_param_4,
	.param .u64 .ptr .align 1 _Z26get_decrypted_permutationsPKciiiPiPc_param_5
)
{
	.reg .pred 	%p<45>;
	.reg .b16 	%rs<3>;
	.reg .b32 	%r<318>;
	.reg .b64 	%rd<76>;

	ld.param.u64 	%rd19, [_Z26get_decrypted_permutationsPKciiiPiPc_param_0];
	ld.param.u32 	%r85, [_Z26get_decrypted_permutationsPKciiiPiPc_param_1];
	ld.param.u32 	%r84, [_Z26get_decrypted_permutationsPKciiiPiPc_param_2];
	ld.param.u32 	%r86, [_Z26get_decrypted_permutationsPKciiiPiPc_param_3];
	ld.param.u64 	%rd17, [_Z26get_decrypted_permutationsPKciiiPiPc_param_4];
	ld.param.u64 	%rd18, [_Z26get_decrypted_permutationsPKciiiPiPc_param_5];
	cvta.to.global.u64 	%rd1, %rd19;
	mov.u32 	%r87, %ctaid.x;
	mov.u32 	%r88, %ntid.x;
	mov.u32 	%r89, %tid.x;
	mad.lo.s32 	%r1, %r87, %r88, %r89;
	mov.u32 	%r90, %ctaid.y;
	mov.u32 	%r91, %ntid.y;
	mov.u32 	%r92, %tid.y;
	mad.lo.s32 	%r2, %r90, %r91, %r92;
	setp.ge.s32 	%p1, %r1, %r86;
	add.s32 	%r93, %r84, %r2;
	setp.ge.s32 	%p2, %r93, %r85;
	or.pred  	%p3, %p1, %p2;
	@%p3 bra 	$L__BB1_57;
	mul.wide.s32 	%rd2, %r84, 4;
	{ // callseq 4, 0
	.param .b64 param0;
	st.param.b64 	[param0], %rd2;
	.param .b64 retval0;
	call.uni (retval0), 
	malloc, 
	(
	param0
	);
	ld.param.b64 	%rd20, [retval0];
	} // callseq 4
	{ // callseq 5, 0
	.param .b64 param0;
	st.param.b64 	[param0], %rd2;
	.param .b64 retval0;
	call.uni (retval0), 
	malloc, 
	(
	param0
	);
	ld.param.b64 	%rd21, [retval0];
	} // callseq 5
	setp.lt.s32 	%p4, %r84, 1;
	@%p4 bra 	$L__BB1_23;
	and.b32  	%r3, %r84, 15;
	setp.lt.u32 	%p5, %r84, 16;
	mov.b32 	%r287, 0;
	@%p5 bra 	$L__BB1_5;
	and.b32  	%r287, %r84, 2147483632;
	mov.b32 	%r292, 0;
$L__BB1_4:
	.pragma "nounroll";
	mul.wide.u32 	%rd22, %r292, 4;
	add.s64 	%rd23, %rd21, %rd22;
	st.u32 	[%rd23], %r292;
	add.s32 	%r97, %r292, 1;
	st.u32 	[%rd23+4], %r97;
	add.s32 	%r98, %r292, 2;
	st.u32 	[%rd23+8], %r98;
	add.s32 	%r99, %r292, 3;
	st.u32 	[%rd23+12], %r99;
	add.s32 	%r100, %r292, 4;
	st.u32 	[%rd23+16], %r100;
	add.s32 	%r101, %r292, 5;
	st.u32 	[%rd23+20], %r101;
	add.s32 	%r102, %r292, 6;
	st.u32 	[%rd23+24], %r102;
	add.s32 	%r103, %r292, 7;
	st.u32 	[%rd23+28], %r103;
	add.s32 	%r104, %r292, 8;
	st.u32 	[%rd23+32], %r104;
	add.s32 	%r105, %r292, 9;
	st.u32 	[%rd23+36], %r105;
	add.s32 	%r106, %r292, 10;
	st.u32 	[%rd23+40], %r106;
	add.s32 	%r107, %r292, 11;
	st.u32 	[%rd23+44], %r107;
	add.s32 	%r108, %r292, 12;
	st.u32 	[%rd23+48], %r108;
	add.s32 	%r109, %r292, 13;
	st.u32 	[%rd23+52], %r109;
	add.s32 	%r110, %r292, 14;
	st.u32 	[%rd23+56], %r110;
	add.s32 	%r111, %r292, 15;
	st.u32 	[%rd23+60], %r111;
	add.s32 	%r292, %r292, 16;
	setp.eq.s32 	%p6, %r292, %r287;
	@%p6 bra 	$L__BB1_5;
	bra.uni 	$L__BB1_4;
$L__BB1_5:
	setp.eq.s32 	%p7, %r3, 0;
	@%p7 bra 	$L__BB1_14;
	and.b32  	%r6, %r84, 7;
	setp.lt.u32 	%p8, %r3, 8;
	@%p8 bra 	$L__BB1_8;
	mul.wide.u32 	%rd24, %r287, 4;
	add.s64 	%rd25, %rd21, %rd24;
	st.u32 	[%rd25], %r287;
	add.s32 	%r112, %r287, 1;
	st.u32 	[%rd25+4], %r112;
	add.s32 	%r113, %r287, 2;
	st.u32 	[%rd25+8], %r113;
	add.s32 	%r114, %r287, 3;
	st.u32 	[%rd25+12], %r114;
	add.s32 	%r115, %r287, 4;
	st.u32 	[%rd25+16], %r115;
	add.s32 	%r116, %r287, 5;
	st.u32 	[%rd25+20], %r116;
	add.s32 	%r117, %r287, 6;
	st.u32 	[%rd25+24], %r117;
	add.s32 	%r118, %r287, 7;
	st.u32 	[%rd25+28], %r118;
	add.s32 	%r287, %r287, 8;
$L__BB1_8:
	setp.eq.s32 	%p9, %r6, 0;
	@%p9 bra 	$L__BB1_14;
	and.b32  	%r9, %r84, 3;
	setp.lt.u32 	%p10, %r6, 4;
	@%p10 bra 	$L__BB1_11;
	mul.wide.u32 	%rd26, %r287, 4;
	add.s64 	%rd27, %rd21, %rd26;
	st.u32 	[%rd27], %r287;
	add.s32 	%r119, %r287, 1;
	st.u32 	[%rd27+4], %r119;
	add.s32 	%r120, %r287, 2;
	st.u32 	[%rd27+8], %r120;
	add.s32 	%r121, %r287, 3;
	st.u32 	[%rd27+12], %r121;
	add.s32 	%r287, %r287, 4;
$L__BB1_11:
	setp.eq.s32 	%p11, %r9, 0;
	@%p11 bra 	$L__BB1_14;
	mov.b32 	%r291, 0;
$L__BB1_13:
	.pragma "nounroll";
	mul.wide.u32 	%rd28, %r287, 4;
	add.s64 	%rd29, %rd21, %rd28;
	st.u32 	[%rd29], %r287;
	add.s32 	%r287, %r287, 1;
	add.s32 	%r291, %r291, 1;
	setp.ne.s32 	%p12, %r291, %r9;
	@%p12 bra 	$L__BB1_13;
$L__BB1_14:
	add.s32 	%r16, %r84, -2;
	mov.b32 	%r294, 0;
	mov.u32 	%r293, %r1;
$L__BB1_15:
	mov.u32 	%r19, %r293;
	not.b32 	%r124, %r294;
	add.s32 	%r21, %r84, %r124;
	sub.s32 	%r125, %r84, %r294;
	div.s32 	%r293, %r19, %r125;
	mul.lo.s32 	%r126, %r293, %r125;
	sub.s32 	%r22, %r19, %r126;
	mul.wide.s32 	%rd30, %r22, 4;
	add.s64 	%rd5, %rd21, %rd30;
	ld.u32 	%r127, [%rd5];
	mul.wide.u32 	%rd31, %r294, 4;
	add.s64 	%rd32, %rd20, %rd31;
	st.u32 	[%rd32], %r127;
	setp.le.s32 	%p13, %r21, %r22;
	@%p13 bra 	$L__BB1_22;
	sub.s32 	%r128, %r21, %r22;
	and.b32  	%r24, %r128, 3;
	setp.eq.s32 	%p14, %r24, 0;
	mov.u32 	%r295, %r22;
	@%p14 bra 	$L__BB1_20;
	add.s32 	%r295, %r22, 1;
	ld.u32 	%r129, [%rd5+4];
	st.u32 	[%rd5], %r129;
	setp.eq.s32 	%p15, %r24, 1;
	@%p15 bra 	$L__BB1_20;
	add.s32 	%r295, %r22, 2;
	ld.u32 	%r130, [%rd5+8];
	st.u32 	[%rd5+4], %r130;
	setp.eq.s32 	%p16, %r24, 2;
	@%p16 bra 	$L__BB1_20;
	add.s32 	%r295, %r22, 3;
	ld.u32 	%r131, [%rd5+12];
	st.u32 	[%rd5+8], %r131;
$L__BB1_20:
	add.s32 	%r132, %r294, %r22;
	sub.s32 	%r133, %r16, %r132;
	setp.lt.u32 	%p17, %r133, 3;
	@%p17 bra 	$L__BB1_22;
$L__BB1_21:
	mul.wide.s32 	%rd33, %r295, 4;
	add.s64 	%rd34, %rd21, %rd33;
	ld.u32 	%r134, [%rd34+4];
	st.u32 	[%rd34], %r134;
	ld.u32 	%r135, [%rd34+8];
	st.u32 	[%rd34+4], %r135;
	ld.u32 	%r136, [%rd34+12];
	st.u32 	[%rd34+8], %r136;
	add.s32 	%r295, %r295, 4;
	ld.u32 	%r137, [%rd34+16];
	st.u32 	[%rd34+12], %r137;
	setp.lt.s32 	%p18, %r295, %r21;
	@%p18 bra 	$L__BB1_21;
$L__BB1_22:
	add.s32 	%r294, %r294, 1;
	setp.ne.s32 	%p19, %r294, %r84;
	@%p19 bra 	$L__BB1_15;
$L__BB1_23:
	setp.lt.s32 	%p20, %r84, 1;
	{ // callseq 6, 0
	.param .b64 param0;
	st.param.b64 	[param0], %rd2;
	.param .b64 retval0;
	call.uni (retval0), 
	malloc, 
	(
	param0
	);
	ld.param.b64 	%rd35, [retval0];
	} // callseq 6
	@%p20 bra 	$L__BB1_56;
	mul.lo.s32 	%r32, %r84, %r2;
	mad.lo.s32 	%r33, %r85, %r1, %r32;
	and.b32  	%r34, %r84, 15;
	add.s32 	%r35, %r34, -1;
	and.b32  	%r36, %r84, 7;
	add.s32 	%r37, %r36, -1;
	and.b32  	%r38, %r84, 2147483632;
	and.b32  	%r39, %r84, 3;
	add.s64 	%rd7, %rd35, 32;
	cvta.to.global.u64 	%rd8, %rd17;
	cvta.to.global.u64 	%rd9, %rd18;
	mov.b32 	%r297, 0;
$L__BB1_25:
	mul.wide.u32 	%rd36, %r297, 4;
	add.s64 	%rd37, %rd20, %rd36;
	ld.u32 	%r140, [%rd37];
	mul.wide.s32 	%rd38, %r140, 4;
	add.s64 	%rd39, %rd8, %rd38;
	ld.global.u32 	%r300, [%rd39];
	setp.lt.s32 	%p21, %r300, 1;
	mov.b32 	%r305, 0;
	@%p21 bra 	$L__BB1_28;
	mov.b32 	%r305, 0;
$L__BB1_27:
	mul.wide.u32 	%rd40, %r305, 4;
	add.s64 	%rd41, %rd35, %rd40;
	mul.hi.u32 	%r142, %r300, 1321528399;
	shr.u32 	%r48, %r142, 3;
	mul.lo.s32 	%r143, %r48, 26;
	sub.s32 	%r144, %r300, %r143;
	st.u32 	[%rd41], %r144;
	add.s32 	%r305, %r305, 1;
	setp.lt.u32 	%p22, %r300, 26;
	setp.ge.s32 	%p23, %r305, %r84;
	or.pred  	%p24, %p22, %p23;
	mov.u32 	%r300, %r48;
	@%p24 bra 	$L__BB1_28;
	bra.uni 	$L__BB1_27;
$L__BB1_28:
	setp.ge.s32 	%p25, %r305, %r84;
	@%p25 bra 	$L__BB1_42;
	sub.s32 	%r43, %r84, %r305;
	and.b32  	%r44, %r43, 15;
	sub.s32 	%r145, %r305, %r84;
	setp.gt.u32 	%p26, %r145, -16;
	@%p26 bra 	$L__BB1_32;
	and.b32  	%r146, %r43, -16;
	neg.s32 	%r304, %r146;
	mul.wide.u32 	%rd42, %r305, 4;
	add.s64 	%rd75, %rd7, %rd42;
$L__BB1_31:
	.pragma "nounroll";
	mov.b32 	%r147, 0;
	st.u32 	[%rd75+-32], %r147;
	st.u32 	[%rd75+-28], %r147;
	st.u32 	[%rd75+-24], %r147;
	st.u32 	[%rd75+-20], %r147;
	st.u32 	[%rd75+-16], %r147;
	st.u32 	[%rd75+-12], %r147;
	st.u32 	[%rd75+-8], %r147;
	st.u32 	[%rd75+-4], %r147;
	st.u32 	[%rd75], %r147;
	st.u32 	[%rd75+4], %r147;
	st.u32 	[%rd75+8], %r147;
	st.u32 	[%rd75+12], %r147;
	st.u32 	[%rd75+16], %r147;
	st.u32 	[%rd75+20], %r147;
	st.u32 	[%rd75+24], %r147;
	st.u32 	[%rd75+28], %r147;
	add.s32 	%r305, %r305, 16;
	add.s32 	%r304, %r304, 16;
	add.s64 	%rd75, %rd75, 64;
	setp.eq.s32 	%p27, %r304, 0;
	@%p27 bra 	$L__BB1_32;
	bra.uni 	$L__BB1_31;
$L__BB1_32:
	setp.eq.s32 	%p28, %r44, 0;
	@%p28 bra 	$L__BB1_42;
	and.b32  	%r51, %r43, 7;
	setp.lt.u32 	%p29, %r44, 8;
	@%p29 bra 	$L__BB1_35;
	mul.wide.u32 	%rd43, %r305, 4;
	add.s64 	%rd44, %rd35, %rd43;
	mov.b32 	%r148, 0;
	st.u32 	[%rd44], %r148;
	st.u32 	[%rd44+4], %r148;
	st.u32 	[%rd44+8], %r148;
	st.u32 	[%rd44+12], %r148;
	st.u32 	[%rd44+16], %r148;
	st.u32 	[%rd44+20], %r148;
	st.u32 	[%rd44+24], %r148;
	st.u32 	[%rd44+28], %r148;
	add.s32 	%r305, %r305, 8;
$L__BB1_35:
	setp.eq.s32 	%p30, %r51, 0;
	@%p30 bra 	$L__BB1_42;
	and.b32  	%r54, %r43, 3;
	setp.lt.u32 	%p31, %r51, 4;
	@%p31 bra 	$L__BB1_38;
	mul.wide.u32 	%rd45, %r305, 4;
	add.s64 	%rd46, %rd35, %rd45;
	mov.b32 	%r149, 0;
	st.u32 	[%rd46], %r149;
	st.u32 	[%rd46+4], %r149;
	st.u32 	[%rd46+8], %r149;
	st.u32 	[%rd46+12], %r149;
	add.s32 	%r305, %r305, 4;
$L__BB1_38:
	setp.eq.s32 	%p32, %r54, 0;
	@%p32 bra 	$L__BB1_42;
	mul.wide.u32 	%rd47, %r305, 4;
	add.s64 	%rd11, %rd35, %rd47;
	mov.b32 	%r150, 0;
	st.u32 	[%rd11], %r150;
	setp.eq.s32 	%p33, %r54, 1;
	@%p33 bra 	$L__BB1_42;
	mov.b32 	%r151, 0;
	st.u32 	[%rd11+4], %r151;
	setp.eq.s32 	%p34, %r54, 2;
	@%p34 bra 	$L__BB1_42;
	mov.b32 	%r152, 0;
	st.u32 	[%rd11+8], %r152;
$L__BB1_42:
	setp.lt.u32 	%p35, %r84, 16;
	mov.b32 	%r312, 0;
	mov.u32 	%r317, %r312;
	@%p35 bra 	$L__BB1_45;
	mov.b32 	%r306, 0;
	mov.u32 	%r317, %r306;
$L__BB1_44:
	.pragma "nounroll";
	add.s32 	%r156, %r306, %r32;
	cvt.u64.u32 	%rd48, %r156;
	add.s64 	%rd49, %rd1, %rd48;
	ld.global.s8 	%r157, [%rd49];
	add.s32 	%r158, %r157, -97;
	mul.wide.u32 	%rd50, %r306, 4;
	add.s64 	%rd51, %rd35, %rd50;
	ld.u32 	%r159, [%rd51];
	mad.lo.s32 	%r160, %r158, %r159, %r317;
	ld.global.s8 	%r161, [%rd49+1];
	add.s32 	%r162, %r161, -97;
	ld.u32 	%r163, [%rd51+4];
	mad.lo.s32 	%r164, %r162, %r163, %r160;
	ld.global.s8 	%r165, [%rd49+2];
	add.s32 	%r166, %r165, -97;
	ld.u32 	%r167, [%rd51+8];
	mad.lo.s32 	%r168, %r166, %r167, %r164;
	ld.global.s8 	%r169, [%rd49+3];
	add.s32 	%r170, %r169, -97;
	ld.u32 	%r171, [%rd51+12];
	mad.lo.s32 	%r172, %r170, %r171, %r168;
	ld.global.s8 	%r173, [%rd49+4];
	add.s32 	%r174, %r173, -97;
	ld.u32 	%r175, [%rd51+16];
	mad.lo.s32 	%r176, %r174, %r175, %r172;
	ld.global.s8 	%r177, [%rd49+5];
	add.s32 	%r178, %r177, -97;
	ld.u32 	%r179, [%rd51+20];
	mad.lo.s32 	%r180, %r178, %r179, %r176;
	ld.global.s8 	%r181, [%rd49+6];
	add.s32 	%r182, %r181, -97;
	ld.u32 	%r183, [%rd51+24];
	mad.lo.s32 	%r184, %r182, %r183, %r180;
	ld.global.s8 	%r185, [%rd49+7];
	add.s32 	%r186, %r185, -97;
	ld.u32 	%r187, [%rd51+28];
	mad.lo.s32 	%r188, %r186, %r187, %r184;
	ld.global.s8 	%r189, [%rd49+8];
	add.s32 	%r190, %r189, -97;
	ld.u32 	%r191, [%rd51+32];
	mad.lo.s32 	%r192, %r190, %r191, %r188;
	ld.global.s8 	%r193, [%rd49+9];
	add.s32 	%r194, %r193, -97;
	ld.u32 	%r195, [%rd51+36];
	mad.lo.s32 	%r196, %r194, %r195, %r192;
	ld.global.s8 	%r197, [%rd49+10];
	add.s32 	%r198, %r197, -97;
	ld.u32 	%r199, [%rd51+40];
	mad.lo.s32 	%r200, %r198, %r199, %r196;
	ld.global.s8 	%r201, [%rd49+11];
	add.s32 	%r202, %r201, -97;
	ld.u32 	%r203, [%rd51+44];
	mad.lo.s32 	%r204, %r202, %r203, %r200;
	ld.global.s8 	%r205, [%rd49+12];
	add.s32 	%r206, %r205, -97;
	ld.u32 	%r207, [%rd51+48];
	mad.lo.s32 	%r208, %r206, %r207, %r204;
	ld.global.s8 	%r209, [%rd49+13];
	add.s32 	%r210, %r209, -97;
	ld.u32 	%r211, [%rd51+52];
	mad.lo.s32 	%r212, %r210, %r211, %r208;
	ld.global.s8 	%r213, [%rd49+14];
	add.s32 	%r214, %r213, -97;
	ld.u32 	%r215, [%rd51+56];
	mad.lo.s32 	%r216, %r214, %r215, %r212;
	ld.global.s8 	%r217, [%rd49+15];
	add.s32 	%r218, %r217, -97;
	ld.u32 	%r219, [%rd51+60];
	mad.lo.s32 	%r317, %r218, %r219, %r216;
	add.s32 	%r306, %r306, 16;
	setp.ne.s32 	%p36, %r306, %r38;
	mov.u32 	%r312, %r38;
	@%p36 bra 	$L__BB1_44;
$L__BB1_45:
	setp.eq.s32 	%p37, %r34, 0;
	@%p37 bra 	$L__BB1_55;
	setp.lt.u32 	%p38, %r35, 7;
	@%p38 bra 	$L__BB1_48;
	add.s32 	%r221, %r312, %r32;
	cvt.u64.u32 	%rd52, %r221;
	add.s64 	%rd53, %rd1, %rd52;
	ld.global.s8 	%r222, [%rd53];
	add.s32 	%r223, %r222, -97;
	cvt.u64.u32 	%rd54, %r312;
	mul.wide.u32 	%rd55, %r312, 4;
	add.s64 	%rd56, %rd35, %rd55;
	ld.u32 	%r224, [%rd56];
	mad.lo.s32 	%r225, %r223, %r224, %r317;
	cvt.u64.u32 	%rd57, %r32;
	add.s64 	%rd58, %rd54, %rd57;
	add.s64 	%rd59, %rd1, %rd58;
	ld.global.s8 	%r226, [%rd59+1];
	add.s32 	%r227, %r226, -97;
	ld.u32 	%r228, [%rd56+4];
	mad.lo.s32 	%r229, %r227, %r228, %r225;
	ld.global.s8 	%r230, [%rd59+2];
	add.s32 	%r231, %r230, -97;
	ld.u32 	%r232, [%rd56+8];
	mad.lo.s32 	%r233, %r231, %r232, %r229;
	ld.global.s8 	%r234, [%rd59+3];
	add.s32 	%r235, %r234, -97;
	ld.u32 	%r236, [%rd56+12];
	mad.lo.s32 	%r237, %r235, %r236, %r233;
	ld.global.s8 	%r238, [%rd59+4];
	add.s32 	%r239, %r238, -97;
	ld.u32 	%r240, [%rd56+16];
	mad.lo.s32 	%r241, %r239, %r240, %r237;
	ld.global.s8 	%r242, [%rd59+5];
	add.s32 	%r243, %r242, -97;
	ld.u32 	%r244, [%rd56+20];
	mad.lo.s32 	%r245, %r243, %r244, %r241;
	ld.global.s8 	%r246, [%rd59+6];
	add.s32 	%r247, %r246, -97;
	ld.u32 	%r248, [%rd56+24];
	mad.lo.s32 	%r249, %r247, %r248, %r245;
	ld.global.s8 	%r250, [%rd59+7];
	add.s32 	%r251, %r250, -97;
	ld.u32 	%r252, [%rd56+28];
	mad.lo.s32 	%r317, %r251, %r252, %r249;
	add.s32 	%r312, %r312, 8;
$L__BB1_48:
	setp.eq.s32 	%p39, %r36, 0;
	@%p39 bra 	$L__BB1_55;
	setp.lt.u32 	%p40, %r37, 3;
	@%p40 bra 	$L__BB1_51;
	add.s32 	%r254, %r312, %r32;
	cvt.u64.u32 	%rd60, %r254;
	add.s64 	%rd61, %rd1, %rd60;
	ld.global.s8 	%r255, [%rd61];
	add.s32 	%r256, %r255, -97;
	cvt.u64.u32 	%rd62, %r312;
	mul.wide.u32 	%rd63, %r312, 4;
	add.s64 	%rd64, %rd35, %rd63;
	ld.u32 	%r257, [%rd64];
	mad.lo.s32 	%r258, %r256, %r257, %r317;
	cvt.u64.u32 	%rd65, %r32;
	add.s64 	%rd66, %rd62, %rd65;
	add.s64 	%rd67, %rd1, %rd66;
	ld.global.s8 	%r259, [%rd67+1];
	add.s32 	%r260, %r259, -97;
	ld.u32 	%r261, [%rd64+4];
	mad.lo.s32 	%r262, %r260, %r261, %r258;
	ld.global.s8 	%r263, [%rd67+2];
	add.s32 	%r264, %r263, -97;
	ld.u32 	%r265, [%rd64+8];
	mad.lo.s32 	%r266, %r264, %r265, %r262;
	ld.global.s8 	%r267, [%rd67+3];
	add.s32 	%r268, %r267, -97;
	ld.u32 	%r269, [%rd64+12];
	mad.lo.s32 	%r317, %r268, %r269, %r266;
	add.s32 	%r312, %r312, 4;
$L__BB1_51:
	setp.eq.s32 	%p41, %r39, 0;
	@%p41 bra 	$L__BB1_55;
	setp.eq.s32 	%p42, %r39, 1;
	add.s32 	%r270, %r312, %r32;
	cvt.u64.u32 	%rd68, %r270;
	add.s64 	%rd69, %rd1, %rd68;
	ld.global.s8 	%r271, [%rd69];
	add.s32 	%r272, %r271, -97;
	cvt.u64.u32 	%rd14, %r312;
	mul.wide.u32 	%rd70, %r312, 4;
	add.s64 	%rd15, %rd35, %rd70;
	ld.u32 	%r273, [%rd15];
	mad.lo.s32 	%r317, %r272, %r273, %r317;
	@%p42 bra 	$L__BB1_55;
	setp.eq.s32 	%p43, %r39, 2;
	cvt.u64.u32 	%rd71, %r32;
	add.s64 	%rd72, %rd14, %rd71;
	add.s64 	%rd16, %rd1, %rd72;
	ld.global.s8 	%r274, [%rd16+1];
	add.s32 	%r275, %r274, -97;
	ld.u32 	%r276, [%rd15+4];
	mad.lo.s32 	%r317, %r275, %r276, %r317;
	@%p43 bra 	$L__BB1_55;
	ld.global.s8 	%r277, [%rd16+2];
	add.s32 	%r278, %r277, -97;
	ld.u32 	%r279, [%rd15+8];
	mad.lo.s32 	%r317, %r278, %r279, %r317;
$L__BB1_55:
	mul.hi.s32 	%r280, %r317, 1321528399;
	shr.u32 	%r281, %r280, 31;
	shr.u32 	%r282, %r280, 3;
	add.s32 	%r283, %r282, %r281;
	mul.lo.s32 	%r284, %r283, 26;
	sub.s32 	%r285, %r317, %r284;
	cvt.u16.u32 	%rs1, %r285;
	add.s16 	%rs2, %rs1, 97;
	add.s32 	%r286, %r33, %r297;
	cvt.s64.s32 	%rd73, %r286;
	add.s64 	%rd74, %rd9, %rd73;
	st.global.u8 	[%rd74], %rs2;
	add.s32 	%r297, %r297, 1;
	setp.ne.s32 	%p44, %r297, %r84;
	@%p44 bra 	$L__BB1_25;
$L__BB1_56:
	{ // callseq 7, 0
	.param .b64 param0;
	st.param.b64 	[param0], %rd20;
	call.uni 
	free, 
	(
	param0
	);
	} // callseq 7
	{ // callseq 8, 0
	.param .b64 param0;
	st.param.b64 	[param0], %rd35;
	call.uni 
	free, 
	(
	param0
	);
	} // callseq 8
$L__BB1_57:
	ret;

}


// ===== COMPILED SASS (sm_100) =====

	.target	sm_100

	.elftype	@"ET_EXEC"


//--------------------- .note.nv.tkinfo           --------------------------
	.section	.note.nv.tkinfo,"",@"SHT_NOTE"
	.sectionflags	@"SHF_NOTE_NV_TKINFO"
	.tkinfo
        /*0018*/ 	.word	0x00000002
        /*0030*/ 	.string	""
        /*0030*/ 	.string	"ptxas"
        /*0030*/ 	.string	"Cuda compilation tools, release 13.0, V13.0.88"
        /*0030*/ 	.string	"Build cuda_13.0.r13.0/compiler.36424714_0"
        /*0030*/ 	.string	"-arch sm_100 -m 64 "



//--------------------- .note.nv.cuinfo           --------------------------
	.section	.note.nv.cuinfo,"",@"SHT_NOTE"
	.sectionflags	@"SHF_NOTE_NV_CUINFO"
        /*0018*/ 	.short	0x0002
        /*001a*/ 	.short	0x0064
        /*001c*/ 	.short	0x0082
	.zero		2


//--------------------- .nv.info                  --------------------------
	.section	.nv.info,"",@"SHT_CUDA_INFO"
	.align	4


	//----- nvinfo : EIATTR_REGCOUNT
	.align		4
        /*0000*/ 	.byte	0x04, 0x2f
        /*0002*/ 	.short	(.L_2 - .L_1)
	.align		4
.L_1:
        /*0004*/ 	.word	index@(_Z23get_chi_squared_for_allPKciiiPf)
        /*0008*/ 	.word	0x00000020


	//----- nvinfo : EIATTR_FRAME_SIZE
	.align		4
.L_2:
        /*000c*/ 	.byte	0x04, 0x11
        /*000e*/ 	.short	(.L_4 - .L_3)
	.align		4
.L_3:
        /*0010*/ 	.word	index@($__internal_0_$__cuda_sm3x_div_rn_noftz_f32_slowpath)
        /*0014*/ 	.word	0x00000000


	//----- nvinfo : EIATTR_FRAME_SIZE
	.align		4
.L_4:
        /*0018*/ 	.byte	0x04, 0x11
        /*001a*/ 	.short	(.L_6 - .L_5)
	.align		4
.L_5:
        /*001c*/ 	.word	index@(_Z23get_chi_squared_for_allPKciiiPf)
        /*0020*/ 	.word	0x00000000


	//----- nvinfo : EIATTR_REGCOUNT
	.align		4
.L_6:
        /*0024*/ 	.byte	0x04, 0x2f
        /*0026*/ 	.short	(.L_8 - .L_7)
	.align		4
.L_7:
        /*0028*/ 	.word	index@(_Z26get_decrypted_permutationsPKciiiPiPc)
        /*002c*/ 	.word	0x00000020


	//----- nvinfo : EIATTR_FRAME_SIZE
	.align		4
.L_8:
        /*0030*/ 	.byte	0x04, 0x11
        /*0032*/ 	.short	(.L_10 - .L_9)
	.align		4
.L_9:
        /*0034*/ 	.word	index@(_Z26get_decrypted_permutationsPKciiiPiPc)
        /*0038*/ 	.word	0x00000000


	//----- nvinfo : EIATTR_MIN_STACK_SIZE
	.align		4
.L_10:
        /*003c*/ 	.byte	0x04, 0x12
        /*003e*/ 	.short	(.L_12 - .L_11)
	.align		4
.L_11:
        /*0040*/ 	.word	index@(_Z26get_decrypted_permutationsPKciiiPiPc)
        /*0044*/ 	.word	0x00000000


	//----- nvinfo : EIATTR_MIN_STACK_SIZE
	.align		4
.L_12:
        /*0048*/ 	.byte	0x04, 0x12
        /*004a*/ 	.short	(.L_14 - .L_13)
	.align		4
.L_13:
        /*004c*/ 	.word	index@(_Z23get_chi_squared_for_allPKciiiPf)
        /*0050*/ 	.word	0x00000000
.L_14:


//--------------------- .nv.compat                --------------------------
	.section	.nv.compat,"",@"SHT_CUDA_COMPAT_INFO"
	.align	4
        /*0000*/ 	.byte	0x02, 0x09, 0x00, 0x00, 0x02, 0x02, 0x01, 0x00, 0x02, 0x05, 0x05, 0x00, 0x03, 0x07, 0x01, 0x01
        /*0010*/ 	.byte	0x02, 0x03, 0x00, 0x00, 0x02, 0x06, 0x01, 0x00, 0x04, 0x0b, 0x08, 0x00, 0x01, 0x00, 0x00, 0x00
        /*0020*/ 	.byte	0x00, 0x00, 0x00, 0x00


//--------------------- .nv.info._Z26get_decrypted_permutationsPKciiiPiPc --------------------------
	.section	.nv.info._Z26get_decrypted_permutationsPKciiiPiPc,"",@"SHT_CUDA_INFO"
	.sectionflags	@""
	.align	4


	//----- nvinfo : EIATTR_CUDA_API_VERSION
	.align		4
        /*0000*/ 	.byte	0x04, 0x37
        /*0002*/ 	.short	(.L_16 - .L_15)
.L_15:
        /*0004*/ 	.word	0x00000082


	//----- nvinfo : EIATTR_KPARAM_INFO
	.align		4
.L_16:
        /*0008*/ 	.byte	0x04, 0x17
        /*000a*/ 	.short	(.L_18 - .L_17)
.L_17:
        /*000c*/ 	.word	0x00000000
        /*0010*/ 	.short	0x0005
        /*0012*/ 	.short	0x0020
        /*0014*/ 	.byte	0x00, 0xf5, 0x21, 0x00


	//----- nvinfo : EIATTR_KPARAM_INFO
	.align		4
.L_18:
        /*0018*/ 	.byte	0x04, 0x17
        /*001a*/ 	.short	(.L_20 - .L_19)
.L_19:
        /*001c*/ 	.word	0x00000000
        /*0020*/ 	.short	0x0004
        /*0022*/ 	.short	0x0018
        /*0024*/ 	.byte	0x00, 0xf5, 0x21, 0x00


	//----- nvinfo : EIATTR_KPARAM_INFO
	.align		4
.L_20:
        /*0028*/ 	.byte	0x04, 0x17
        /*002a*/ 	.short	(.L_22 - .L_21)
.L_21:
        /*002c*/ 	.word	0x00000000
        /*0030*/ 	.short	0x0003
        /*0032*/ 	.short	0x0010
        /*0034*/ 	.byte	0x00, 0xf0, 0x11, 0x00


	//----- nvinfo : EIATTR_KPARAM_INFO
	.align		4
.L_22:
        /*0038*/ 	.byte	0x04, 0x17
        /*003a*/ 	.short	(.L_24 - .L_23)
.L_23:
        /*003c*/ 	.word	0x00000000
        /*0040*/ 	.short	0x0002
        /*0042*/ 	.short	0x000c
        /*0044*/ 	.byte	0x00, 0xf0, 0x11, 0x00


	//----- nvinfo : EIATTR_KPARAM_INFO
	.align		4
.L_24:
        /*0048*/ 	.byte	0x04, 0x17
        /*004a*/ 	.short	(.L_26 - .L_25)
.L_25:
        /*004c*/ 	.word	0x00000000
        /*0050*/ 	.short	0x0001
        /*0052*/ 	.short	0x0008
        /*0054*/ 	.byte	0x00, 0xf0, 0x11, 0x00


	//----- nvinfo : EIATTR_KPARAM_INFO
	.align		4
.L_26:
        /*0058*/ 	.byte	0x04, 0x17
        /*005a*/ 	.short	(.L_28 - .L_27)
.L_27:
        /*005c*/ 	.word	0x00000000
        /*0060*/ 	.short	0x0000
        /*0062*/ 	.short	0x0000
        /*0064*/ 	.byte	0x00, 0xf5, 0x21, 0x00


	//----- nvinfo : EIATTR_SPARSE_MMA_MASK
	.align		4
.L_28:
        /*0068*/ 	.byte	0x03, 0x50
        /*006a*/ 	.short	0x0000


	//----- nvinfo : EIATTR_MAXREG_COUNT
	.align		4
        /*006c*/ 	.byte	0x03, 0x1b
        /*006e*/ 	.short	0x00ff


	//----- nvinfo : EIATTR_EXTERNS
	.align		4
        /*0070*/ 	.byte	0x04, 0x0f
        /*0072*/ 	.short	(.L_30 - .L_29)


	//   ....[0]....
	.align		4
.L_29:
        /*0074*/ 	.word	index@(malloc)


	//   ....[1]....
	.align		4
        /*0078*/ 	.word	index@(free)


	//----- nvinfo : EIATTR_MERCURY_ISA_VERSION
	.align		4
.L_30:
        /*007c*/ 	.byte	0x03, 0x5f
        /*007e*/ 	.short	0x0101


	//----- nvinfo : EIATTR_VRC_CTA_INIT_COUNT
	.align		4
        /*0080*/ 	.byte	0x02, 0x4a
	.zero		1
	.zero		1


	//----- nvinfo : EIATTR_SYSCALL_OFFSETS
	.align		4
        /*0084*/ 	.byte	0x04, 0x46
        /*0086*/ 	.short	(.L_32 - .L_31)


	//   ....[0]....
.L_31:
        /*0088*/ 	.word	0x00000190


	//   ....[1]....
        /*008c*/ 	.word	0x00000240


	//   ....[2]....
        /*0090*/ 	.word	0x00000e10


	//   ....[3]....
        /*0094*/ 	.word	0x000021a0


	//   ....[4]....
        /*0098*/ 	.word	0x000021f0


	//----- nvinfo : EIATTR_EXIT_INSTR_OFFSETS
	.align		4
.L_32:
        /*009c*/ 	.byte	0x04, 0x1c
        /*009e*/ 	.short	(.L_34 - .L_33)


	//   ....[0]....
.L_33:
        /*00a0*/ 	.word	0x000000e0


	//   ....[1]....
        /*00a4*/ 	.word	0x00002200


	//----- nvinfo : EIATTR_CRS_STACK_SIZE
	.align		4
.L_34:
        /*00a8*/ 	.byte	0x04, 0x1e
        /*00aa*/ 	.short	(.L_36 - .L_35)
.L_35:
        /*00ac*/ 	.word	0x00000000


	//----- nvinfo : EIATTR_CBANK_PARAM_SIZE
	.align		4
.L_36:
        /*00b0*/ 	.byte	0x03, 0x19
        /*00b2*/ 	.short	0x0028


	//----- nvinfo : EIATTR_PARAM_CBANK
	.align		4
        /*00b4*/ 	.byte	0x04, 0x0a
        /*00b6*/ 	.short	(.L_38 - .L_37)
	.align		4
.L_37:
        /*00b8*/ 	.word	index@(.nv.constant0._Z26get_decrypted_permutationsPKciiiPiPc)
        /*00bc*/ 	.short	0x0380
        /*00be*/ 	.short	0x0028


	//----- nvinfo : EIATTR_SW_WAR
	.align		4
.L_38:
        /*00c0*/ 	.byte	0x04, 0x36
        /*00c2*/ 	.short	(.L_40 - .L_39)
.L_39:
        /*00c4*/ 	.word	0x00000008
.L_40:


//--------------------- .nv.info._Z23get_chi_squared_for_allPKciiiPf --------------------------
	.section	.nv.info._Z23get_chi_squared_for_allPKciiiPf,"",@"SHT_CUDA_INFO"
	.sectionflags	@""
	.align	4


	//----- nvinfo : EIATTR_CUDA_API_VERSION
	.align		4
        /*0000*/ 	.byte	0x04, 0x37
        /*0002*/ 	.short	(.L_42 - .L_41)
.L_41:
        /*0004*/ 	.word	0x00000082


	//----- nvinfo : EIATTR_KPARAM_INFO
	.align		4
.L_42:
        /*0008*/ 	.byte	0x04, 0x17
        /*000a*/ 	.short	(.L_44 - .L_43)
.L_43:
        /*000c*/ 	.word	0x00000000
        /*0010*/ 	.short	0x0004
        /*0012*/ 	.short	0x0018
        /*0014*/ 	.byte	0x00, 0xf5, 0x21, 0x00


	//----- nvinfo : EIATTR_KPARAM_INFO
	.align		4
.L_44:
        /*0018*/ 	.byte	0x04, 0x17
        /*001a*/ 	.short	(.L_46 - .L_45)
.L_45:
        /*001c*/ 	.word	0x00000000
        /*0020*/ 	.short	0x0003
        /*0022*/ 	.short	0x0010
        /*0024*/ 	.byte	0x00, 0xf0, 0x11, 0x00


	//----- nvinfo : EIATTR_KPARAM_INFO
	.align		4
.L_46:
        /*0028*/ 	.byte	0x04, 0x17
        /*002a*/ 	.short	(.L_48 - .L_47)
.L_47:
        /*002c*/ 	.word	0x00000000
        /*0030*/ 	.short	0x0002
        /*0032*/ 	.short	0x000c
        /*0034*/ 	.byte	0x00, 0xf0, 0x11, 0x00


	//----- nvinfo : EIATTR_KPARAM_INFO
	.align		4
.L_48:
        /*0038*/ 	.byte	0x04, 0x17
        /*003a*/ 	.short	(.L_50 - .L_49)
.L_49:
        /*003c*/ 	.word	0x00000000
        /*0040*/ 	.short	0x0001
        /*0042*/ 	.short	0x0008
        /*0044*/ 	.byte	0x00, 0xf0, 0x11, 0x00


	//----- nvinfo : EIATTR_KPARAM_INFO
	.align		4
.L_50:
        /*0048*/ 	.byte	0x04, 0x17
        /*004a*/ 	.short	(.L_52 - .L_51)
.L_51:
        /*004c*/ 	.word	0x00000000
        /*0050*/ 	.short	0x0000
        /*0052*/ 	.short	0x0000
        /*0054*/ 	.byte	0x00, 0xf5, 0x21, 0x00


	//----- nvinfo : EIATTR_SPARSE_MMA_MASK
	.align		4
.L_52:
        /*0058*/ 	.byte	0x03, 0x50
        /*005a*/ 	.short	0x0000


	//----- nvinfo : EIATTR_MAXREG_COUNT
	.align		4
        /*005c*/ 	.byte	0x03, 0x1b
        /*005e*/ 	.short	0x00ff


	//----- nvinfo : EIATTR_EXTERNS
	.align		4
        /*0060*/ 	.byte	0x04, 0x0f
        /*0062*/ 	.short	(.L_54 - .L_53)


	//   ....[0]....
	.align		4
.L_53:
        /*0064*/ 	.word	index@(malloc)


	//   ....[1]....
	.align		4
        /*0068*/ 	.word	index@(free)


	//----- nvinfo : EIATTR_MERCURY_ISA_VERSION
	.align		4
.L_54:
        /*006c*/ 	.byte	0x03, 0x5f
        /*006e*/ 	.short	0x0101


	//----- nvinfo : EIATTR_VRC_CTA_INIT_COUNT
	.align		4
        /*0070*/ 	.byte	0x02, 0x4a
	.zero		1
	.zero		1


	//----- nvinfo : EIATTR_SYSCALL_OFFSETS
	.align		4
        /*0074*/ 	.byte	0x04, 0x46
        /*0076*/ 	.short	(.L_56 - .L_55)


	//   ....[0]....
.L_55:
        /*0078*/ 	.word	0x00000120


	//   ....[1]....
        /*007c*/ 	.word	0x00000b50


	//   ....[2]....
        /*0080*/ 	.word	0x00002470


	//   ....[3]....
        /*0084*/ 	.word	0x000024c0


	//----- nvinfo : EIATTR_EXIT_INSTR_OFFSETS
	.align		4
.L_56:
        /*0088*/ 	.byte	0x04, 0x1c
        /*008a*/ 	.short	(.L_58 - .L_57)


	//   ....[0]....
.L_57:
        /*008c*/ 	.word	0x00000070


	//   ....[1]....
        /*0090*/ 	.word	0x000024d0


	//----- nvinfo : EIATTR_CRS_STACK_SIZE
	.align		4
.L_58:
        /*0094*/ 	.byte	0x04, 0x1e
        /*0096*/ 	.short	(.L_60 - .L_59)
.L_59:
        /*0098*/ 	.word	0x00000000


	//----- nvinfo : EIATTR_CBANK_PARAM_SIZE
	.align		4
.L_60:
        /*009c*/ 	.byte	0x03, 0x19
        /*009e*/ 	.short	0x0020


	//----- nvinfo : EIATTR_PARAM_CBANK
	.align		4
        /*00a0*/ 	.byte	0x04, 0x0a
        /*00a2*/ 	.short	(.L_62 - .L_61)
	.align		4
.L_61:
        /*00a4*/ 	.word	index@(.nv.constant0._Z23get_chi_squared_for_allPKciiiPf)
        /*00a8*/ 	.short	0x0380
        /*00aa*/ 	.short	0x0020


	//----- nvinfo : EIATTR_SW_WAR
	.align		4
.L_62:
        /*00ac*/ 	.byte	0x04, 0x36
        /*00ae*/ 	.short	(.L_64 - .L_63)
.L_63:
        /*00b0*/ 	.word	0x00000008
.L_64:


//--------------------- .nv.callgraph             --------------------------
	.section	.nv.callgraph,"",@"SHT_CUDA_CALLGRAPH"
	.align	4
	.sectionentsize	8
	.align		4
        /*0000*/ 	.word	0x00000000
	.align		4
        /*0004*/ 	.word	0xffffffff
	.align		4
        /*0008*/ 	.word	index@(_Z26get_decrypted_permutationsPKciiiPiPc)
	.align		4
        /*000c*/ 	.word	index@(free)
	.align		4
        /*0010*/ 	.word	index@(_Z26get_decrypted_permutationsPKciiiPiPc)
	.align		4
        /*0014*/ 	.word	index@(malloc)
	.align		4
        /*0018*/ 	.word	index@(_Z23get_chi_squared_for_allPKciiiPf)
	.align		4
        /*001c*/ 	.word	index@(free)
	.align		4
        /*0020*/ 	.word	index@(_Z23get_chi_squared_for_allPKciiiPf)
	.align		4
        /*0024*/ 	.word	index@(malloc)
	.align		4
        /*0028*/ 	.word	0x00000000
	.align		4
        /*002c*/ 	.word	0xfffffffe
	.align		4
        /*0030*/ 	.word	0x00000000
	.align		4
        /*0034*/ 	.word	0xfffffffd
	.align		4
        /*0038*/ 	.word	0x00000000
	.align		4
        /*003c*/ 	.word	0xfffffffc


//--------------------- .nv.constant4             --------------------------
	.section	.nv.constant4,"a",@progbits
	.align	8
	.align		8
.nv.constant4:
        /*0000*/ 	.dword	malloc
	.align		8
        /*0008*/ 	.dword	free
	.align		8
        /*0010*/ 	.dword	_ZZ23get_chi_squared_for_allPKciiiPfE4dist


//--------------------- .text._Z26get_decrypted_permutationsPKciiiPiPc --------------------------
	.section	.text._Z26get_decrypted_permutationsPKciiiPiPc,"ax",@progbits
	.align	128
        .global         _Z26get_decrypted_permutationsPKciiiPiPc
        .type           _Z26get_decrypted_permutationsPKciiiPiPc,@function
        .size           _Z26get_decrypted_permutationsPKciiiPiPc,(.L_x_90 - _Z26get_decrypted_permutationsPKciiiPiPc)
        .other          _Z26get_decrypted_permutationsPKciiiPiPc,@"STO_CUDA_ENTRY STV_DEFAULT"
_Z26get_decrypted_permutationsPKciiiPiPc:
.text._Z26get_decrypted_permutationsPKciiiPiPc:
[----:B------:R-:W0:Y:S01]  /*0000*/  LDC R1, c[0x0][0x37c] ;  /* 0x0000df00ff017b82 */ /* 0x000e220000000800 */
[----:B------:R-:W1:Y:S07]  /*0010*/  S2R R5, SR_TID.Y ;  /* 0x0000000000057919 */ /* 0x000e6e0000002200 */
[----:B------:R-:W2:Y:S01]  /*0020*/  LDC R22, c[0x0][0x360] ;  /* 0x0000d800ff167b82 */ /* 0x000ea20000000800 */
[----:B------:R-:W3:Y:S01]  /*0030*/  LDCU.64 UR38, c[0x0][0x388] ;  /* 0x00007100ff2677ac */ /* 0x000ee20008000a00 */
[----:B------:R-:W2:Y:S01]  /*0040*/  S2R R3, SR_TID.X ;  /* 0x0000000000037919 */ /* 0x000ea20000002100 */
[----:B------:R-:W4:Y:S05]  /*0050*/  LDCU UR6, c[0x0][0x390] ;  /* 0x00007200ff0677ac */ /* 0x000f2a0008000800 */
[----:B------:R-:W1:Y:S08]  /*0060*/  S2UR UR5, SR_CTAID.Y ;  /* 0x00000000000579c3 */ /* 0x000e700000002600 */
[----:B------:R-:W1:Y:S08]  /*0070*/  LDC R24, c[0x0][0x364] ;  /* 0x0000d900ff187b82 */ /* 0x000e700000000800 */
[----:B------:R-:W2:Y:S01]  /*0080*/  S2UR UR4, SR_CTAID.X ;  /* 0x00000000000479c3 */ /* 0x000ea20000002500 */
[----:B-1----:R-:W-:-:S04]  /*0090*/  IMAD R24, R24, UR5, R5 ;  /* 0x0000000518187c24 */ /* 0x002fc8000f8e0205 */
[----:B---3--:R-:W-:Y:S02]  /*00a0*/  VIADD R0, R24, UR39 ;  /* 0x0000002718007c36 */ /* 0x008fe40008000000 */
[----:B--2---:R-:W-:-:S03]  /*00b0*/  IMAD R22, R22, UR4, R3 ;  /* 0x0000000416167c24 */ /* 0x004fc6000f8e0203 */
[----:B------:R-:W-:-:S04]  /*00c0*/  ISETP.GE.AND P0, PT, R0, UR38, PT ;  /* 0x0000002600007c0c */ /* 0x000fc8000bf06270 */
[----:B----4-:R-:W-:-:S13]  /*00d0*/  ISETP.GE.OR P0, PT, R22, UR6, P0 ;  /* 0x0000000616007c0c */ /* 0x010fda0008706670 */
[----:B0-----:R-:W-:Y:S05]  /*00e0*/  @P0 EXIT ;  /* 0x000000000000094d */ /* 0x001fea0003800000 */
[----:B------:R-:W-:Y:S01]  /*00f0*/  MOV R2, 0x0 ;  /* 0x0000000000027802 */ /* 0x000fe20000000f00 */
[----:B------:R-:W-:Y:S01]  /*0100*/  UIMAD.WIDE UR38, UR39, 0x4, URZ ;  /* 0x00000004272678a5 */ /* 0x000fe2000f8e02ff */
[----:B------:R-:W0:Y:S02]  /*0110*/  LDCU.64 UR36, c[0x0][0x358] ;  /* 0x00006b00ff2477ac */ /* 0x000e240008000a00 */
[----:B------:R1:W2:Y:S03]  /*0120*/  LDC.64 R6, c[0x4][R2] ;  /* 0x0100000002067b82 */ /* 0x0002a60000000a00 */
[----:B------:R-:W-:Y:S01]  /*0130*/  IMAD.U32 R9, RZ, RZ, UR39 ;  /* 0x00000027ff097e24 */ /* 0x000fe2000f8e00ff */
[----:B------:R-:W-:Y:S01]  /*0140*/  MOV R5, UR39 ;  /* 0x0000002700057c02 */ /* 0x000fe20008000f00 */
[----:B------:R-:W-:Y:S02]  /*0150*/  IMAD.U32 R4, RZ, RZ, UR38 ;  /* 0x00000026ff047e24 */ /* 0x000fe4000f8e00ff */
[----:B------:R-:W-:Y:S01]  /*0160*/  IMAD.U32 R8, RZ, RZ, UR38 ;  /* 0x00000026ff087e24 */ /* 0x000fe2000f8e00ff */
[----:B-1----:R-:W-:-:S07]  /*0170*/  MOV R5, R9 ;  /* 0x0000000900057202 */ /* 0x002fce0000000f00 */
[----:B------:R-:W-:-:S07]  /*0180*/  LEPC R20, `(.L_x_0) ;  /* 0x000000001014794e */ /* 0x000fce0000000000 */
[----:B0-2---:R-:W-:Y:S05]  /*0190*/  CALL.ABS.NOINC R6 ;  /* 0x0000000006007343 */ /* 0x005fea0003c00000 */
.L_x_0:
[----:B------:R-:W0:Y:S01]  /*01a0*/  LDC.64 R2, c[0x4][R2] ;  /* 0x0100000002027b82 */ /* 0x000e220000000a00 */
[----:B------:R-:W-:Y:S01]  /*01b0*/  IMAD.U32 R6, RZ, RZ, UR38 ;  /* 0x00000026ff067e24 */ /* 0x000fe2000f8e00ff */
[----:B------:R-:W-:Y:S01]  /*01c0*/  MOV R19, R5 ;  /* 0x0000000500137202 */ /* 0x000fe20000000f00 */
[----:B------:R-:W-:Y:S01]  /*01d0*/  IMAD.U32 R9, RZ, RZ, UR39 ;  /* 0x00000027ff097e24 */ /* 0x000fe2000f8e00ff */
[----:B------:R-:W-:Y:S01]  /*01e0*/  MOV R8, UR38 ;  /* 0x0000002600087c02 */ /* 0x000fe20008000f00 */
[----:B------:R-:W-:Y:S02]  /*01f0*/  IMAD.MOV.U32 R18, RZ, RZ, R4 ;  /* 0x000000ffff127224 */ /* 0x000fe400078e0004 */
[----:B------:R-:W-:Y:S02]  /*0200*/  IMAD.U32 R7, RZ, RZ, UR39 ;  /* 0x00000027ff077e24 */ /* 0x000fe4000f8e00ff */
[----:B------:R-:W-:Y:S02]  /*0210*/  IMAD.MOV.U32 R4, RZ, RZ, R6 ;  /* 0x000000ffff047224 */ /* 0x000fe400078e0006 */
[----:B------:R-:W-:-:S07]  /*0220*/  IMAD.MOV.U32 R5, RZ, RZ, R9 ;  /* 0x000000ffff057224 */ /* 0x000fce00078e0009 */
[----:B------:R-:W-:-:S07]  /*0230*/  LEPC R20, `(.L_x_1) ;  /* 0x000000001014794e */ /* 0x000fce0000000000 */
[----:B0-----:R-:W-:Y:S05]  /*0240*/  CALL.ABS.NOINC R2 ;  /* 0x0000000002007343 */ /* 0x001fea0003c00000 */
.L_x_1:
[----:B------:R-:W0:Y:S02]  /*0250*/  LDCU UR4, c[0x0][0x38c] ;  /* 0x00007180ff0477ac */ /* 0x000e240008000800 */
[----:B0-----:R-:W-:-:S04]  /*0260*/  MOV R6, UR4 ;  /* 0x0000000400067c02 */ /* 0x001fc80008000f00 */
[----:B------:R-:W-:-:S13]  /*0270*/  ISETP.GE.AND P0, PT, R6, 0x1, PT ;  /* 0x000000010600780c */ /* 0x000fda0003f06270 */
[----:B------:R-:W-:Y:S05]  /*0280*/  @!P0 BRA `(.L_x_2) ;  /* 0x0000000800b88947 */ /* 0x000fea0003800000 */
[C---:B------:R-:W-:Y:S01]  /*0290*/  ISETP.GE.U32.AND P0, PT, R6.reuse, 0x10, PT ;  /* 0x000000100600780c */ /* 0x040fe20003f06070 */
[----:B------:R-:W-:Y:S01]  /*02a0*/  IMAD.MOV.U32 R7, RZ, RZ, RZ ;  /* 0x000000ffff077224 */ /* 0x000fe200078e00ff */
[----:B------:R-:W-:-:S04]  /*02b0*/  LOP3.LUT R8, R6, 0xf, RZ, 0xc0, !PT ;  /* 0x0000000f06087812 */ /* 0x000fc800078ec0ff */
[----:B------:R-:W-:-:S07]  /*02c0*/  ISETP.NE.AND P1, PT, R8, RZ, PT ;  /* 0x000000ff0800720c */ /* 0x000fce0003f25270 */
[----:B------:R-:W-:Y:S06]  /*02d0*/  @!P0 BRA `(.L_x_3) ;  /* 0x00000000009c8947 */ /* 0x000fec0003800000 */
[----:B------:R-:W-:Y:S01]  /*02e0*/  BSSY.RECONVERGENT B0, `(.L_x_3) ;  /* 0x0000026000007945 */ /* 0x000fe20003800200 */
[----:B------:R-:W-:Y:S01]  /*02f0*/  LOP3.LUT R7, R6, 0x7ffffff0, RZ, 0xc0, !PT ;  /* 0x7ffffff006077812 */ /* 0x000fe200078ec0ff */
[----:B------:R-:W-:-:S07]  /*0300*/  IMAD.MOV.U32 R9, RZ, RZ, RZ ;  /* 0x000000ffff097224 */ /* 0x000fce00078e00ff */
.L_x_4:
[C---:B------:R-:W-:Y:S01]  /*0310*/  IADD3 R11, PT, PT, R9.reuse, 0x1, RZ ;  /* 0x00000001090b7810 */ /* 0x040fe20007ffe0ff */
[C---:B------:R-:W-:Y:S01]  /*0320*/  IMAD.WIDE.U32 R2, R9.reuse, 0x4, R4 ;  /* 0x0000000409027825 */ /* 0x040fe200078e0004 */
[C---:B------:R-:W-:Y:S02]  /*0330*/  IADD3 R17, PT, PT, R9.reuse, 0x4, RZ ;  /* 0x0000000409117810 */ /* 0x040fe40007ffe0ff */
[C---:B------:R-:W-:Y:S01]  /*0340*/  IADD3 R25, PT, PT, R9.reuse, 0x7, RZ ;  /* 0x0000000709197810 */ /* 0x040fe20007ffe0ff */
[C---:B------:R-:W-:Y:S01]  /*0350*/  VIADD R13, R9.reuse, 0x2 ;  /* 0x00000002090d7836 */ /* 0x040fe20000000000 */
[----:B------:R0:W-:Y:S01]  /*0360*/  ST.E desc[UR36][R2.64+0x4], R11 ;  /* 0x0000040b02007985 */ /* 0x0001e2000c101924 */
[C---:B------:R-:W-:Y:S01]  /*0370*/  VIADD R15, R9.reuse, 0x3 ;  /* 0x00000003090f7836 */ /* 0x040fe20000000000 */
[C---:B------:R-:W-:Y:S01]  /*0380*/  IADD3 R0, PT, PT, R9.reuse, 0xa, RZ ;  /* 0x0000000a09007810 */ /* 0x040fe20007ffe0ff */
[C---:B------:R-:W-:Y:S01]  /*0390*/  VIADD R21, R9.reuse, 0x5 ;  /* 0x0000000509157836 */ /* 0x040fe20000000000 */
[----:B------:R1:W-:Y:S01]  /*03a0*/  ST.E desc[UR36][R2.64+0x8], R13 ;  /* 0x0000080d02007985 */ /* 0x0003e2000c101924 */
[----:B------:R-:W-:-:S02]  /*03b0*/  VIADD R23, R9, 0x6 ;  /* 0x0000000609177836 */ /* 0x000fc40000000000 */
[C---:B------:R-:W-:Y:S01]  /*03c0*/  VIADD R27, R9.reuse, 0x8 ;  /* 0x00000008091b7836 */ /* 0x040fe20000000000 */
[----:B------:R2:W-:Y:S01]  /*03d0*/  ST.E desc[UR36][R2.64+0xc], R15 ;  /* 0x00000c0f02007985 */ /* 0x0005e2000c101924 */
[----:B------:R-:W-:-:S03]  /*03e0*/  VIADD R29, R9, 0x9 ;  /* 0x00000009091d7836 */ /* 0x000fc60000000000 */
[----:B------:R3:W-:Y:S01]  /*03f0*/  ST.E desc[UR36][R2.64+0x10], R17 ;  /* 0x0000101102007985 */ /* 0x0007e2000c101924 */
[----:B0-----:R-:W-:-:S03]  /*0400*/  VIADD R11, R9, 0xb ;  /* 0x0000000b090b7836 */ /* 0x001fc60000000000 */
[----:B------:R0:W-:Y:S01]  /*0410*/  ST.E desc[UR36][R2.64+0x14], R21 ;  /* 0x0000141502007985 */ /* 0x0001e2000c101924 */
[C---:B-1----:R-:W-:Y:S01]  /*0420*/  VIADD R13, R9.reuse, 0xc ;  /* 0x0000000c090d7836 */ /* 0x042fe20000000000 */
[C---:B--2---:R-:W-:Y:S02]  /*0430*/  IADD3 R15, PT, PT, R9.reuse, 0xd, RZ ;  /* 0x0000000d090f7810 */ /* 0x044fe40007ffe0ff */
[----:B------:R-:W-:Y:S01]  /*0440*/  ST.E desc[UR36][R2.64+0x18], R23 ;  /* 0x0000181702007985 */ /* 0x000fe2000c101924 */
[----:B---3--:R-:W-:-:S03]  /*0450*/  VIADD R17, R9, 0xe ;  /* 0x0000000e09117836 */ /* 0x008fc60000000000 */
[----:B------:R-:W-:Y:S01]  /*0460*/  ST.E desc[UR36][R2.64+0x1c], R25 ;  /* 0x00001c1902007985 */ /* 0x000fe2000c101924 */
[----:B0-----:R-:W-:-:S03]  /*0470*/  VIADD R21, R9, 0xf ;  /* 0x0000000f09157836 */ /* 0x001fc60000000000 */
[----:B------:R-:W-:Y:S04]  /*0480*/  ST.E desc[UR36][R2.64+0x20], R27 ;  /* 0x0000201b02007985 */ /* 0x000fe8000c101924 */
[----:B------:R-:W-:Y:S04]  /*0490*/  ST.E desc[UR36][R2.64+0x24], R29 ;  /* 0x0000241d02007985 */ /* 0x000fe8000c101924 */
[----:B------:R-:W-:Y:S04]  /*04a0*/  ST.E desc[UR36][R2.64+0x28], R0 ;  /* 0x0000280002007985 */ /* 0x000fe8000c101924 */
[----:B------:R-:W-:Y:S04]  /*04b0*/  ST.E desc[UR36][R2.64+0x2c], R11 ;  /* 0x00002c0b02007985 */ /* 0x000fe8000c101924 */
[----:B------:R-:W-:Y:S04]  /*04c0*/  ST.E desc[UR36][R2.64+0x30], R13 ;  /* 0x0000300d02007985 */ /* 0x000fe8000c101924 */
[----:B------:R-:W-:Y:S04]  /*04d0*/  ST.E desc[UR36][R2.64+0x34], R15 ;  /* 0x0000340f02007985 */ /* 0x000fe8000c101924 */
[----:B------:R-:W-:Y:S04]  /*04e0*/  ST.E desc[UR36][R2.64+0x38], R17 ;  /* 0x0000381102007985 */ /* 0x000fe8000c101924 */
[----:B------:R-:W-:Y:S04]  /*04f0*/  ST.E desc[UR36][R2.64+0x3c], R21 ;  /* 0x00003c1502007985 */ /* 0x000fe8000c101924 */
[----:B------:R0:W-:Y:S02]  /*0500*/  ST.E desc[UR36][R2.64], R9 ;  /* 0x0000000902007985 */ /* 0x0001e4000c101924 */
[----:B0-----:R-:W-:-:S04]  /*0510*/  IADD3 R9, PT, PT, R9, 0x10, RZ ;  /* 0x0000001009097810 */ /* 0x001fc80007ffe0ff */
[----:B------:R-:W-:-:S13]  /*0520*/  ISETP.NE.AND P0, PT, R9, R7, PT ;  /* 0x000000070900720c */ /* 0x000fda0003f05270 */
[----:B------:R-:W-:Y:S05]  /*0530*/  @P0 BRA `(.L_x_4) ;  /* 0xfffffffc00740947 */ /* 0x000fea000383ffff */
[----:B------:R-:W-:Y:S05]  /*0540*/  BSYNC.RECONVERGENT B0 ;  /* 0x0000000000007941 */ /* 0x000fea0003800200 */
.L_x_3:
[----:B------:R-:W-:Y:S05]  /*0550*/  @!P1 BRA `(.L_x_5) ;  /* 0x0000000000b49947 */ /* 0x000fea0003800000 */
[----:B------:R-:W-:Y:S02]  /*0560*/  ISETP.GE.U32.AND P0, PT, R8, 0x8, PT ;  /* 0x000000080800780c */ /* 0x000fe40003f06070 */
[----:B------:R-:W-:-:S04]  /*0570*/  LOP3.LUT R0, R6, 0x7, RZ, 0xc0, !PT ;  /* 0x0000000706007812 */ /* 0x000fc800078ec0ff */
[----:B------:R-:W-:-:S07]  /*0580*/  ISETP.NE.AND P1, PT, R0, RZ, PT ;  /* 0x000000ff0000720c */ /* 0x000fce0003f25270 */
[----:B------:R-:W-:Y:S06]  /*0590*/  @!P0 BRA `(.L_x_6) ;  /* 0x0000000000448947 */ /* 0x000fec0003800000 */
[C---:B------:R-:W-:Y:S01]  /*05a0*/  VIADD R9, R7.reuse, 0x1 ;  /* 0x0000000107097836 */ /* 0x040fe20000000000 */
[C---:B------:R-:W-:Y:S01]  /*05b0*/  IADD3 R13, PT, PT, R7.reuse, 0x3, RZ ;  /* 0x00000003070d7810 */ /* 0x040fe20007ffe0ff */
[C---:B------:R-:W-:Y:S01]  /*05c0*/  IMAD.WIDE.U32 R2, R7.reuse, 0x4, R4 ;  /* 0x0000000407027825 */ /* 0x040fe200078e0004 */
[----:B------:R-:W-:-:S03]  /*05d0*/  IADD3 R21, PT, PT, R7, 0x6, RZ ;  /* 0x0000000607157810 */ /* 0x000fc60007ffe0ff */
[C---:B------:R-:W-:Y:S01]  /*05e0*/  VIADD R11, R7.reuse, 0x2 ;  /* 0x00000002070b7836 */ /* 0x040fe20000000000 */
[----:B------:R-:W-:Y:S01]  /*05f0*/  ST.E desc[UR36][R2.64+0x4], R9 ;  /* 0x0000040902007985 */ /* 0x000fe2000c101924 */
[C---:B------:R-:W-:Y:S02]  /*0600*/  VIADD R15, R7.reuse, 0x4 ;  /* 0x00000004070f7836 */ /* 0x040fe40000000000 */
[C---:B------:R-:W-:Y:S01]  /*0610*/  VIADD R17, R7.reuse, 0x5 ;  /* 0x0000000507117836 */ /* 0x040fe20000000000 */
[----:B------:R-:W-:Y:S01]  /*0620*/  ST.E desc[UR36][R2.64+0x8], R11 ;  /* 0x0000080b02007985 */ /* 0x000fe2000c101924 */
[----:B------:R-:W-:-:S03]  /*0630*/  VIADD R23, R7, 0x7 ;  /* 0x0000000707177836 */ /* 0x000fc60000000000 */
[----:B------:R-:W-:Y:S04]  /*0640*/  ST.E desc[UR36][R2.64+0xc], R13 ;  /* 0x00000c0d02007985 */ /* 0x000fe8000c101924 */
[----:B------:R-:W-:Y:S04]  /*0650*/  ST.E desc[UR36][R2.64+0x10], R15 ;  /* 0x0000100f02007985 */ /* 0x000fe8000c101924 */
[----:B------:R-:W-:Y:S04]  /*0660*/  ST.E desc[UR36][R2.64+0x14], R17 ;  /* 0x0000141102007985 */ /* 0x000fe8000c101924 */
[----:B------:R-:W-:Y:S04]  /*0670*/  ST.E desc[UR36][R2.64+0x18], R21 ;  /* 0x0000181502007985 */ /* 0x000fe8000c101924 */
[----:B------:R-:W-:Y:S04]  /*0680*/  ST.E desc[UR36][R2.64+0x1c], R23 ;  /* 0x00001c1702007985 */ /* 0x000fe8000c101924 */
[----:B------:R0:W-:Y:S02]  /*0690*/  ST.E desc[UR36][R2.64], R7 ;  /* 0x0000000702007985 */ /* 0x0001e4000c101924 */
[----:B0-----:R-:W-:-:S07]  /*06a0*/  VIADD R7, R7, 0x8 ;  /* 0x0000000807077836 */ /* 0x001fce0000000000 */
.L_x_6:
[----:B------:R-:W-:Y:S04]  /*06b0*/  BSSY.RECONVERGENT B0, `(.L_x_5) ;  /* 0x0000017000007945 */ /* 0x000fe80003800200 */
[----:B------:R-:W-:Y:S05]  /*06c0*/  @!P1 BRA `(.L_x_7) ;  /* 0x0000000000549947 */ /* 0x000fea0003800000 */
[----:B------:R-:W-:Y:S02]  /*06d0*/  ISETP.GE.U32.AND P0, PT, R0, 0x4, PT ;  /* 0x000000040000780c */ /* 0x000fe40003f06070 */
[----:B------:R-:W-:-:S04]  /*06e0*/  LOP3.LUT R6, R6, 0x3, RZ, 0xc0, !PT ;  /* 0x0000000306067812 */ /* 0x000fc800078ec0ff */
[----:B------:R-:W-:-:S07]  /*06f0*/  ISETP.NE.AND P1, PT, R6, RZ, PT ;  /* 0x000000ff0600720c */ /* 0x000fce0003f25270 */
[----:B------:R-:W-:Y:S06]  /*0700*/  @!P0 BRA `(.L_x_8) ;  /* 0x0000000000248947 */ /* 0x000fec0003800000 */
[C---:B------:R-:W-:Y:S01]  /*0710*/  IADD3 R9, PT, PT, R7.reuse, 0x1, RZ ;  /* 0x0000000107097810 */ /* 0x040fe20007ffe0ff */
[----:B------:R-:W-:-:S04]  /*0720*/  IMAD.WIDE.U32 R2, R7, 0x4, R4 ;  /* 0x0000000407027825 */ /* 0x000fc800078e0004 */
[C---:B------:R-:W-:Y:S01]  /*0730*/  VIADD R11, R7.reuse, 0x2 ;  /* 0x00000002070b7836 */ /* 0x040fe20000000000 */
[----:B------:R-:W-:Y:S01]  /*0740*/  ST.E desc[UR36][R2.64+0x4], R9 ;  /* 0x0000040902007985 */ /* 0x000fe2000c101924 */
[----:B------:R-:W-:-:S03]  /*0750*/  VIADD R13, R7, 0x3 ;  /* 0x00000003070d7836 */ /* 0x000fc60000000000 */
[----:B------:R-:W-:Y:S04]  /*0760*/  ST.E desc[UR36][R2.64+0x8], R11 ;  /* 0x0000080b02007985 */ /* 0x000fe8000c101924 */
[----:B------:R-:W-:Y:S04]  /*0770*/  ST.E desc[UR36][R2.64+0xc], R13 ;  /* 0x00000c0d02007985 */ /* 0x000fe8000c101924 */
[----:B------:R0:W-:Y:S02]  /*0780*/  ST.E desc[UR36][R2.64], R7 ;  /* 0x0000000702007985 */ /* 0x0001e4000c101924 */
[----:B0-----:R-:W-:-:S07]  /*0790*/  IADD3 R7, PT, PT, R7, 0x4, RZ ;  /* 0x0000000407077810 */ /* 0x001fce0007ffe0ff */
.L_x_8:
[----:B------:R-:W-:Y:S05]  /*07a0*/  @!P1 BRA `(.L_x_7) ;  /* 0x00000000001c9947 */ /* 0x000fea0003800000 */
[----:B------:R-:W-:-:S07]  /*07b0*/  IMAD.MOV.U32 R9, RZ, RZ, RZ ;  /* 0x000000ffff097224 */ /* 0x000fce00078e00ff */
.L_x_9:
[----:B------:R-:W-:Y:S02]  /*07c0*/  VIADD R9, R9, 0x1 ;  /* 0x0000000109097836 */ /* 0x000fe40000000000 */
[----:B------:R-:W-:-:S03]  /*07d0*/  IMAD.WIDE.U32 R2, R7, 0x4, R4 ;  /* 0x0000000407027825 */ /* 0x000fc600078e0004 */
[----:B------:R-:W-:Y:S02]  /*07e0*/  ISETP.NE.AND P0, PT, R9, R6, PT ;  /* 0x000000060900720c */ /* 0x000fe40003f05270 */
[----:B------:R0:W-:Y:S02]  /*07f0*/  ST.E desc[UR36][R2.64], R7 ;  /* 0x0000000702007985 */ /* 0x0001e4000c101924 */
[----:B0-----:R-:W-:-:S09]  /*0800*/  IADD3 R7, PT, PT, R7, 0x1, RZ ;  /* 0x0000000107077810 */ /* 0x001fd20007ffe0ff */
[----:B------:R-:W-:Y:S05]  /*0810*/  @P0 BRA `(.L_x_9) ;  /* 0xfffffffc00e80947 */ /* 0x000fea000383ffff */
.L_x_7:
[----:B------:R-:W-:Y:S05]  /*0820*/  BSYNC.RECONVERGENT B0 ;  /* 0x0000000000007941 */ /* 0x000fea0003800200 */
.L_x_5:
[----:B------:R-:W-:Y:S01]  /*0830*/  BSSY.RECONVERGENT B0, `(.L_x_2) ;  /* 0x0000053000007945 */ /* 0x000fe20003800200 */
[----:B------:R-:W-:Y:S02]  /*0840*/  IMAD.MOV.U32 R3, RZ, RZ, RZ ;  /* 0x000000ffff037224 */ /* 0x000fe400078e00ff */
[----:B------:R-:W-:-:S07]  /*0850*/  IMAD.MOV.U32 R0, RZ, RZ, R22 ;  /* 0x000000ffff007224 */ /* 0x000fce00078e0016 */
.L_x_15:
[----:B0-----:R-:W0:Y:S01]  /*0860*/  LDCU UR4, c[0x0][0x38c] ;  /* 0x00007180ff0477ac */ /* 0x001e220008000800 */
[----:B------:R-:W-:Y:S02]  /*0870*/  IABS R12, R0 ;  /* 0x00000000000c7213 */ /* 0x000fe40000000000 */
[----:B0-----:R-:W-:-:S05]  /*0880*/  MOV R6, UR4 ;  /* 0x0000000400067c02 */ /* 0x001fca0008000f00 */
[----:B------:R-:W-:-:S05]  /*0890*/  IMAD.IADD R7, R6, 0x1, -R3 ;  /* 0x0000000106077824 */ /* 0x000fca00078e0a03 */
[-C--:B-1----:R-:W-:Y:S02]  /*08a0*/  IABS R11, R7.reuse ;  /* 0x00000007000b7213 */ /* 0x082fe40000000000 */
[----:B------:R-:W-:Y:S02]  /*08b0*/  IABS R14, R7 ;  /* 0x00000007000e7213 */ /* 0x000fe40000000000 */
[----:B------:R-:W0:Y:S08]  /*08c0*/  I2F.RP R2, R11 ;  /* 0x0000000b00027306 */ /* 0x000e300000209400 */
[----:B0-----:R-:W0:Y:S02]  /*08d0*/  MUFU.RCP R2, R2 ;  /* 0x0000000200027308 */ /* 0x001e240000001000 */
[----:B0-----:R-:W-:Y:S01]  /*08e0*/  VIADD R8, R2, 0xffffffe ;  /* 0x0ffffffe02087836 */ /* 0x001fe20000000000 */
[----:B------:R-:W-:-:S05]  /*08f0*/  IADD3 R2, PT, PT, RZ, -R14, RZ ;  /* 0x8000000eff027210 */ /* 0x000fca0007ffe0ff */
[----:B------:R0:W1:Y:S02]  /*0900*/  F2I.FTZ.U32.TRUNC.NTZ R9, R8 ;  /* 0x0000000800097305 */ /* 0x000064000021f000 */
[----:B0-----:R-:W-:Y:S01]  /*0910*/  IMAD.MOV.U32 R8, RZ, RZ, RZ ;  /* 0x000000ffff087224 */ /* 0x001fe200078e00ff */
[----:B-1----:R-:W-:-:S05]  /*0920*/  IADD3 R10, PT, PT, RZ, -R9, RZ ;  /* 0x80000009ff0a7210 */ /* 0x002fca0007ffe0ff */
[----:B------:R-:W-:Y:S02]  /*0930*/  IMAD R13, R10, R11, RZ ;  /* 0x0000000b0a0d7224 */ /* 0x000fe400078e02ff */
[----:B------:R-:W-:Y:S02]  /*0940*/  IMAD.MOV.U32 R10, RZ, RZ, R12 ;  /* 0x000000ffff0a7224 */ /* 0x000fe400078e000c */
[----:B------:R-:W-:-:S06]  /*0950*/  IMAD.HI.U32 R9, R9, R13, R8 ;  /* 0x0000000d09097227 */ /* 0x000fcc00078e0008 */
[----:B------:R-:W-:-:S04]  /*0960*/  IMAD.HI.U32 R9, R9, R10, RZ ;  /* 0x0000000a09097227 */ /* 0x000fc800078e00ff */
[----:B------:R-:W-:-:S05]  /*0970*/  IMAD R2, R9, R2, R10 ;  /* 0x0000000209027224 */ /* 0x000fca00078e020a */
[----:B------:R-:W-:-:S13]  /*0980*/  ISETP.GT.U32.AND P1, PT, R11, R2, PT ;  /* 0x000000020b00720c */ /* 0x000fda0003f24070 */
[----:B------:R-:W-:Y:S02]  /*0990*/  @!P1 IMAD.IADD R2, R2, 0x1, -R11 ;  /* 0x0000000102029824 */ /* 0x000fe400078e0a0b */
[----:B------:R-:W-:Y:S01]  /*09a0*/  @!P1 VIADD R9, R9, 0x1 ;  /* 0x0000000109099836 */ /* 0x000fe20000000000 */
[----:B------:R-:W-:Y:S02]  /*09b0*/  ISETP.NE.AND P1, PT, R7, RZ, PT ;  /* 0x000000ff0700720c */ /* 0x000fe40003f25270 */
[----:B------:R-:W-:Y:S02]  /*09c0*/  ISETP.GE.U32.AND P0, PT, R2, R11, PT ;  /* 0x0000000b0200720c */ /* 0x000fe40003f06070 */
[----:B------:R-:W-:-:S04]  /*09d0*/  LOP3.LUT R2, R0, R7, RZ, 0x3c, !PT ;  /* 0x0000000700027212 */ /* 0x000fc800078e3cff */
[----:B------:R-:W-:-:S07]  /*09e0*/  ISETP.GE.AND P2, PT, R2, RZ, PT ;  /* 0x000000ff0200720c */ /* 0x000fce0003f46270 */
[----:B------:R-:W-:-:S05]  /*09f0*/  @P0 IADD3 R9, PT, PT, R9, 0x1, RZ ;  /* 0x0000000109090810 */ /* 0x000fca0007ffe0ff */
[----:B------:R-:W-:-:S04]  /*0a00*/  IMAD.MOV.U32 R2, RZ, RZ, R9 ;  /* 0x000000ffff027224 */ /* 0x000fc800078e0009 */
[----:B------:R-:W-:Y:S01]  /*0a10*/  @!P2 IMAD.MOV R2, RZ, RZ, -R2 ;  /* 0x000000ffff02a224 */ /* 0x000fe200078e0a02 */
[----:B------:R-:W-:-:S04]  /*0a20*/  @!P1 LOP3.LUT R2, RZ, R7, RZ, 0x33, !PT ;  /* 0x00000007ff029212 */ /* 0x000fc800078e33ff */
[----:B------:R-:W-:-:S05]  /*0a30*/  IADD3 R8, PT, PT, -R2, RZ, RZ ;  /* 0x000000ff02087210 */ /* 0x000fca0007ffe1ff */
[----:B------:R-:W-:-:S04]  /*0a40*/  IMAD R15, R7, R8, R0 ;  /* 0x00000008070f7224 */ /* 0x000fc800078e0200 */
[----:B------:R-:W-:-:S05]  /*0a50*/  IMAD.WIDE R8, R15, 0x4, R4 ;  /* 0x000000040f087825 */ /* 0x000fca00078e0204 */
[----:B------:R-:W2:Y:S01]  /*0a60*/  LD.E R13, desc[UR36][R8.64] ;  /* 0x00000024080d7980 */ /* 0x000ea2000c101900 */
[----:B------:R-:W-:Y:S01]  /*0a70*/  IMAD.WIDE.U32 R10, R3, 0x4, R18 ;  /* 0x00000004030a7825 */ /* 0x000fe200078e0012 */
[----:B------:R-:W-:Y:S01]  /*0a80*/  LOP3.LUT R7, RZ, R3, RZ, 0x33, !PT ;  /* 0x00000003ff077212 */ /* 0x000fe200078e33ff */
[----:B------:R-:W-:Y:S02]  /*0a90*/  BSSY.RECONVERGENT B1, `(.L_x_10) ;  /* 0x0000029000017945 */ /* 0x000fe40003800200 */
[----:B------:R-:W-:Y:S02]  /*0aa0*/  IMAD.MOV.U32 R0, RZ, RZ, R2 ;  /* 0x000000ffff007224 */ /* 0x000fe400078e0002 */
[----:B------:R-:W-:-:S05]  /*0ab0*/  IMAD.IADD R12, R7, 0x1, R6 ;  /* 0x00000001070c7824 */ /* 0x000fca00078e0206 */
[----:B------:R-:W-:Y:S01]  /*0ac0*/  ISETP.GT.AND P0, PT, R12, R15, PT ;  /* 0x0000000f0c00720c */ /* 0x000fe20003f04270 */
[----:B--2---:R0:W-:-:S12]  /*0ad0*/  ST.E desc[UR36][R10.64], R13 ;  /* 0x0000000d0a007985 */ /* 0x0041d8000c101924 */
[----:B------:R-:W-:Y:S05]  /*0ae0*/  @!P0 BRA `(.L_x_11) ;  /* 0x00000000008c8947 */ /* 0x000fea0003800000 */
[----:B------:R-:W-:Y:S01]  /*0af0*/  IADD3 R2, PT, PT, R12, -R15, RZ ;  /* 0x8000000f0c027210 */ /* 0x000fe20007ffe0ff */
[----:B------:R-:W-:Y:S01]  /*0b00*/  BSSY.RECONVERGENT B2, `(.L_x_12) ;  /* 0x0000011000027945 */ /* 0x000fe20003800200 */
[----:B------:R-:W-:Y:S02]  /*0b10*/  IMAD.MOV.U32 R7, RZ, RZ, R15 ;  /* 0x000000ffff077224 */ /* 0x000fe400078e000f */
[----:B------:R-:W-:-:S13]  /*0b20*/  LOP3.LUT P0, R2, R2, 0x3, RZ, 0xc0, !PT ;  /* 0x0000000302027812 */ /* 0x000fda000780c0ff */
[----:B------:R-:W-:Y:S05]  /*0b30*/  @!P0 BRA `(.L_x_13) ;  /* 0x0000000000348947 */ /* 0x000fea0003800000 */
[----:B0-----:R-:W2:Y:S01]  /*0b40*/  LD.E R11, desc[UR36][R8.64+0x4] ;  /* 0x00000424080b7980 */ /* 0x001ea2000c101900 */
[----:B------:R-:W-:Y:S01]  /*0b50*/  ISETP.NE.AND P0, PT, R2, 0x1, PT ;  /* 0x000000010200780c */ /* 0x000fe20003f05270 */
[----:B------:R-:W-:Y:S02]  /*0b60*/  VIADD R7, R15, 0x1 ;  /* 0x000000010f077836 */ /* 0x000fe40000000000 */
[----:B--2---:R1:W-:Y:S10]  /*0b70*/  ST.E desc[UR36][R8.64], R11 ;  /* 0x0000000b08007985 */ /* 0x0043f4000c101924 */
[----:B------:R-:W-:Y:S05]  /*0b80*/  @!P0 BRA `(.L_x_13) ;  /* 0x0000000000208947 */ /* 0x000fea0003800000 */
[----:B-1----:R-:W2:Y:S01]  /*0b90*/  LD.E R11, desc[UR36][R8.64+0x8] ;  /* 0x00000824080b7980 */ /* 0x002ea2000c101900 */
[----:B------:R-:W-:Y:S02]  /*0ba0*/  ISETP.NE.AND P0, PT, R2, 0x2, PT ;  /* 0x000000020200780c */ /* 0x000fe40003f05270 */
[----:B------:R-:W-:Y:S01]  /*0bb0*/  IADD3 R7, PT, PT, R15, 0x2, RZ ;  /* 0x000000020f077810 */ /* 0x000fe20007ffe0ff */
[----:B--2---:R2:W-:Y:S10]  /*0bc0*/  ST.E desc[UR36][R8.64+0x4], R11 ;  /* 0x0000040b08007985 */ /* 0x0045f4000c101924 */
[----:B------:R-:W-:Y:S05]  /*0bd0*/  @!P0 BRA `(.L_x_13) ;  /* 0x00000000000c8947 */ /* 0x000fea0003800000 */
[----:B--2---:R-:W2:Y:S01]  /*0be0*/  LD.E R11, desc[UR36][R8.64+0xc] ;  /* 0x00000c24080b7980 */ /* 0x004ea2000c101900 */
[----:B------:R-:W-:-:S03]  /*0bf0*/  VIADD R7, R15, 0x3 ;  /* 0x000000030f077836 */ /* 0x000fc60000000000 */
[----:B--2---:R3:W-:Y:S04]  /*0c00*/  ST.E desc[UR36][R8.64+0x8], R11 ;  /* 0x0000080b08007985 */ /* 0x0047e8000c101924 */
.L_x_13:
[----:B------:R-:W-:Y:S05]  /*0c10*/  BSYNC.RECONVERGENT B2 ;  /* 0x0000000000027941 */ /* 0x000fea0003800200 */
.L_x_12:
[----:B-123--:R-:W-:-:S05]  /*0c20*/  IMAD.IADD R9, R15, 0x1, R3 ;  /* 0x000000010f097824 */ /* 0x00efca00078e0203 */
[----:B------:R-:W-:-:S04]  /*0c30*/  IADD3 R9, PT, PT, -R9, -0x2, R6 ;  /* 0xfffffffe09097810 */ /* 0x000fc80007ffe106 */
[----:B------:R-:W-:-:S13]  /*0c40*/  ISETP.GE.U32.AND P0, PT, R9, 0x3, PT ;  /* 0x000000030900780c */ /* 0x000fda0003f06070 */
[----:B------:R-:W-:Y:S05]  /*0c50*/  @!P0 BRA `(.L_x_11) ;  /* 0x0000000000308947 */ /* 0x000fea0003800000 */
.L_x_14:
[----:B-1----:R-:W-:-:S05]  /*0c60*/  IMAD.WIDE R8, R7, 0x4, R4 ;  /* 0x0000000407087825 */ /* 0x002fca00078e0204 */
[----:B0-----:R-:W2:Y:S04]  /*0c70*/  LD.E R11, desc[UR36][R8.64+0x4] ;  /* 0x00000424080b7980 */ /* 0x001ea8000c101900 */
[----:B------:R-:W3:Y:S04]  /*0c80*/  LD.E R13, desc[UR36][R8.64+0x8] ;  /* 0x00000824080d7980 */ /* 0x000ee8000c101900 */
[----:B------:R-:W4:Y:S04]  /*0c90*/  LD.E R15, desc[UR36][R8.64+0xc] ;  /* 0x00000c24080f7980 */ /* 0x000f28000c101900 */
[----:B------:R-:W5:Y:S01]  /*0ca0*/  LD.E R17, desc[UR36][R8.64+0x10] ;  /* 0x0000102408117980 */ /* 0x000f62000c101900 */
[----:B------:R-:W-:-:S04]  /*0cb0*/  IADD3 R7, PT, PT, R7, 0x4, RZ ;  /* 0x0000000407077810 */ /* 0x000fc80007ffe0ff */
[----:B------:R-:W-:Y:S01]  /*0cc0*/  ISETP.GE.AND P0, PT, R7, R12, PT ;  /* 0x0000000c0700720c */ /* 0x000fe20003f06270 */
[----:B--2---:R1:W-:Y:S04]  /*0cd0*/  ST.E desc[UR36][R8.64], R11 ;  /* 0x0000000b08007985 */ /* 0x0043e8000c101924 */
[----:B---3--:R1:W-:Y:S04]  /*0ce0*/  ST.E desc[UR36][R8.64+0x4], R13 ;  /* 0x0000040d08007985 */ /* 0x0083e8000c101924 */
[----:B----4-:R1:W-:Y:S04]  /*0cf0*/  ST.E desc[UR36][R8.64+0x8], R15 ;  /* 0x0000080f08007985 */ /* 0x0103e8000c101924 */
[----:B-----5:R1:W-:Y:S01]  /*0d00*/  ST.E desc[UR36][R8.64+0xc], R17 ;  /* 0x00000c1108007985 */ /* 0x0203e2000c101924 */
[----:B------:R-:W-:Y:S05]  /*0d10*/  @!P0 BRA `(.L_x_14) ;  /* 0xfffffffc00d08947 */ /* 0x000fea000383ffff */
.L_x_11:
[----:B------:R-:W-:Y:S05]  /*0d20*/  BSYNC.RECONVERGENT B1 ;  /* 0x0000000000017941 */ /* 0x000fea0003800200 */
.L_x_10:
[----:B------:R-:W-:-:S05]  /*0d30*/  VIADD R3, R3, 0x1 ;  /* 0x0000000103037836 */ /* 0x000fca0000000000 */
[----:B------:R-:W-:-:S13]  /*0d40*/  ISETP.NE.AND P0, PT, R3, R6, PT ;  /* 0x000000060300720c */ /* 0x000fda0003f05270 */
[----:B------:R-:W-:Y:S05]  /*0d50*/  @P0 BRA `(.L_x_15) ;  /* 0xfffffff800c00947 */ /* 0x000fea000383ffff */
[----:B------:R-:W-:Y:S05]  /*0d60*/  BSYNC.RECONVERGENT B0 ;  /* 0x0000000000007941 */ /* 0x000fea0003800200 */
.L_x_2:
[----:B------:R-:W-:Y:S01]  /*0d70*/  MOV R0, 0x0 ;  /* 0x0000000000007802 */ /* 0x000fe20000000f00 */
[----:B------:R-:W-:Y:S01]  /*0d80*/  IMAD.U32 R7, RZ, RZ, UR39 ;  /* 0x00000027ff077e24 */ /* 0x000fe2000f8e00ff */
[----:B------:R-:W-:Y:S01]  /*0d90*/  ISETP.GE.AND P0, PT, R6, 0x1, PT ;  /* 0x000000010600780c */ /* 0x000fe20003f06270 */
[----:B------:R-:W-:Y:S01]  /*0da0*/  IMAD.U32 R4, RZ, RZ, UR38 ;  /* 0x00000026ff047e24 */ /* 0x000fe2000f8e00ff */
[----:B------:R2:W3:Y:S01]  /*0db0*/  LDC.64 R2, c[0x4][R0] ;  /* 0x0100000000027b82 */ /* 0x0004e20000000a00 */
[----:B------:R-:W-:Y:S01]  /*0dc0*/  MOV R5, UR39 ;  /* 0x0000002700057c02 */ /* 0x000fe20008000f00 */
[----:B------:R-:W-:Y:S01]  /*0dd0*/  IMAD.U32 R6, RZ, RZ, UR38 ;  /* 0x00000026ff067e24 */ /* 0x000fe2000f8e00ff */
[----:B------:R-:W-:Y:S02]  /*0de0*/  P2R R16, PR, RZ, 0x1 ;  /* 0x00000001ff107803 */ /* 0x000fe40000000000 */
[----:B------:R-:W-:-:S07]  /*0df0*/  MOV R5, R7 ;  /* 0x0000000700057202 */ /* 0x000fce0000000f00 */
[----:B------:R-:W-:-:S07]  /*0e00*/  LEPC R20, `(.L_x_16) ;  /* 0x000000001014794e */ /* 0x000fce0000000000 */
[----:B0123--:R-:W-:Y:S05]  /*0e10*/  CALL.ABS.NOINC R2 ;  /* 0x0000000002007343 */ /* 0x00ffea0003c00000 */
.L_x_16:
[----:B------:R-:W-:Y:S01]  /*0e20*/  ISETP.NE.AND P6, PT, R16, RZ, PT ;  /* 0x000000ff1000720c */ /* 0x000fe20003fc5270 */
[----:B------:R-:W-:Y:S01]  /*0e30*/  BSSY.RECONVERGENT B0, `(.L_x_17) ;  /* 0x0000131000007945 */ /* 0x000fe20003800200 */
[----:B------:R-:W-:Y:S02]  /*0e40*/  IMAD.MOV.U32 R16, RZ, RZ, R4 ;  /* 0x000000ffff107224 */ /* 0x000fe400078e0004 */
[----:B------:R-:W-:-:S09]  /*0e50*/  IMAD.MOV.U32 R17, RZ, RZ, R5 ;  /* 0x000000ffff117224 */ /* 0x000fd200078e0005 */
[----:B------:R-:W-:Y:S05]  /*0e60*/  @!P6 BRA `(.L_x_18) ;  /* 0x0000001000b4e947 */ /* 0x000fea0003800000 */
[----:B------:R-:W0:Y:S01]  /*0e70*/  LDC.64 R6, c[0x0][0x388] ;  /* 0x0000e200ff067b82 */ /* 0x000e220000000a00 */
[----:B------:R-:W-:-:S04]  /*0e80*/  IADD3 R10, P0, PT, R16, 0x20, RZ ;  /* 0x00000020100a7810 */ /* 0x000fc80007f1e0ff */
[----:B------:R-:W-:Y:S02]  /*0e90*/  IADD3.X R11, PT, PT, RZ, R17, RZ, P0, !PT ;  /* 0x00000011ff0b7210 */ /* 0x000fe400007fe4ff */
[C---:B0-----:R-:W-:Y:S01]  /*0ea0*/  LOP3.LUT R2, R7.reuse, 0x7, RZ, 0xc0, !PT ;  /* 0x0000000707027812 */ /* 0x041fe200078ec0ff */
[----:B------:R-:W-:Y:S01]  /*0eb0*/  IMAD R3, R24, R7, RZ ;  /* 0x0000000718037224 */ /* 0x000fe200078e02ff */
[----:B------:R-:W-:-:S03]  /*0ec0*/  LOP3.LUT R0, R7, 0xf, RZ, 0xc0, !PT ;  /* 0x0000000f07007812 */ /* 0x000fc600078ec0ff */
[----:B------:R-:W-:Y:S01]  /*0ed0*/  VIADD R5, R2, 0xffffffff ;  /* 0xffffffff02057836 */ /* 0x000fe20000000000 */
[----:B------:R-:W-:-:S04]  /*0ee0*/  IADD3 R4, PT, PT, R0, -0x1, RZ ;  /* 0xffffffff00047810 */ /* 0x000fc80007ffe0ff */
[----:B------:R-:W-:Y:S01]  /*0ef0*/  ISETP.GE.U32.AND P1, PT, R4, 0x7, PT ;  /* 0x000000070400780c */ /* 0x000fe20003f26070 */
[----:B------:R-:W-:Y:S01]  /*0f00*/  IMAD R4, R22, R6, R3 ;  /* 0x0000000616047224 */ /* 0x000fe200078e0203 */
[----:B------:R-:W-:Y:S02]  /*0f10*/  ISETP.GE.U32.AND P2, PT, R5, 0x3, PT ;  /* 0x000000030500780c */ /* 0x000fe40003f46070 */
[C---:B------:R-:W-:Y:S02]  /*0f20*/  LOP3.LUT R5, R7.reuse, 0x7ffffff0, RZ, 0xc0, !PT ;  /* 0x7ffffff007057812 */ /* 0x040fe400078ec0ff */
[----:B------:R-:W-:Y:S01]  /*0f30*/  LOP3.LUT R6, R7, 0x3, RZ, 0xc0, !PT ;  /* 0x0000000307067812 */ /* 0x000fe200078ec0ff */
[----:B------:R-:W-:-:S08]  /*0f40*/  IMAD.MOV.U32 R7, RZ, RZ, RZ ;  /* 0x000000ffff077224 */ /* 0x000fd000078e00ff */
.L_x_35:
[----:B0-----:R-:W-:Y:S01]  /*0f50*/  IMAD.WIDE.U32 R12, R7, 0x4, R18 ;  /* 0x00000004070c7825 */ /* 0x001fe200078e0012 */
[----:B------:R-:W0:Y:S05]  /*0f60*/  LDC.64 R14, c[0x0][0x398] ;  /* 0x0000e600ff0e7b82 */ /* 0x000e2a0000000a00 */
[----:B------:R-:W0:Y:S03]  /*0f70*/  LD.E R13, desc[UR36][R12.64] ;  /* 0x000000240c0d7980 */ /* 0x000e26000c101900 */
[----:B------:R-:W1:Y:S01]  /*0f80*/  LDC R8, c[0x0][0x38c] ;  /* 0x0000e300ff087b82 */ /* 0x000e620000000800 */
[----:B0-----:R-:W-:-:S06]  /*0f90*/  IMAD.WIDE R14, R13, 0x4, R14 ;  /* 0x000000040d0e7825 */ /* 0x001fcc00078e020e */
[----:B------:R-:W2:Y:S01]  /*0fa0*/  LDG.E R14, desc[UR36][R14.64] ;  /* 0x000000240e0e7981 */ /* 0x000ea2000c1e1900 */
[----:B------:R-:W-:Y:S01]  /*0fb0*/  BSSY.RECONVERGENT B1, `(.L_x_19) ;  /* 0x0000010000017945 */ /* 0x000fe20003800200 */
[----:B------:R-:W-:Y:S01]  /*0fc0*/  IMAD.MOV.U32 R9, RZ, RZ, RZ ;  /* 0x000000ffff097224 */ /* 0x000fe200078e00ff */
[----:B--2---:R-:W-:-:S13]  /*0fd0*/  ISETP.GE.AND P0, PT, R14, 0x1, PT ;  /* 0x000000010e00780c */ /* 0x004fda0003f06270 */
[----:B-1----:R-:W-:Y:S05]  /*0fe0*/  @!P0 BRA `(.L_x_20) ;  /* 0x0000000000308947 */ /* 0x002fea0003800000 */
[----:B------:R-:W0:Y:S01]  /*0ff0*/  LDC R20, c[0x0][0x38c] ;  /* 0x0000e300ff147b82 */ /* 0x000e220000000800 */
[----:B------:R-:W-:-:S07]  /*1000*/  HFMA2 R9, -RZ, RZ, 0, 0 ;  /* 0x00000000ff097431 */ /* 0x000fce00000001ff */
.L_x_21:
[----:B------:R-:W-:-:S05]  /*1010*/  IMAD.HI.U32 R12, R14, 0x4ec4ec4f, RZ ;  /* 0x4ec4ec4f0e0c7827 */ /* 0x000fca00078e00ff */
[----:B------:R-:W-:Y:S01]  /*1020*/  SHF.R.U32.HI R15, RZ, 0x3, R12 ;  /* 0x00000003ff0f7819 */ /* 0x000fe2000001160c */
[----:B------:R-:W-:-:S04]  /*1030*/  IMAD.WIDE.U32 R12, R9, 0x4, R16 ;  /* 0x00000004090c7825 */ /* 0x000fc800078e0010 */
[----:B------:R-:W-:Y:S02]  /*1040*/  IMAD R21, R15, -0x1a, R14 ;  /* 0xffffffe60f157824 */ /* 0x000fe400078e020e */
[----:B------:R-:W-:-:S03]  /*1050*/  VIADD R9, R9, 0x1 ;  /* 0x0000000109097836 */ /* 0x000fc60000000000 */
[----:B------:R1:W-:Y:S02]  /*1060*/  ST.E desc[UR36][R12.64], R21 ;  /* 0x000000150c007985 */ /* 0x0003e4000c101924 */
[----:B0-----:R-:W-:-:S04]  /*1070*/  ISETP.GE.AND P0, PT, R9, R20, PT ;  /* 0x000000140900720c */ /* 0x001fc80003f06270 */
[----:B------:R-:W-:Y:S02]  /*1080*/  ISETP.LT.U32.OR P0, PT, R14, 0x1a, P0 ;  /* 0x0000001a0e00780c */ /* 0x000fe40000701470 */
[----:B------:R-:W-:-:S11]  /*1090*/  MOV R14, R15 ;  /* 0x0000000f000e7202 */ /* 0x000fd60000000f00 */
[----:B-1----:R-:W-:Y:S05]  /*10a0*/  @!P0 BRA `(.L_x_21) ;  /* 0xfffffffc00d88947 */ /* 0x002fea000383ffff */
.L_x_20:
[----:B------:R-:W-:Y:S05]  /*10b0*/  BSYNC.RECONVERGENT B1 ;  /* 0x0000000000017941 */ /* 0x000fea0003800200 */
.L_x_19:
[----:B------:R-:W-:Y:S01]  /*10c0*/  ISETP.GE.AND P0, PT, R9, R8, PT ;  /* 0x000000080900720c */ /* 0x000fe20003f06270 */
[----:B------:R-:W-:-:S12]  /*10d0*/  BSSY.RECONVERGENT B1, `(.L_x_22) ;  /* 0x000004a000017945 */ /* 0x000fd80003800200 */
[----:B------:R-:W-:Y:S05]  /*10e0*/  @P0 BRA `(.L_x_23) ;  /* 0x0000000400200947 */ /* 0x000fea0003800000 */
[----:B------:R-:W-:Y:S01]  /*10f0*/  IADD3 R12, PT, PT, R9, -R8, RZ ;  /* 0x80000008090c7210 */ /* 0x000fe20007ffe0ff */
[----:B------:R-:W-:Y:S01]  /*1100*/  IMAD.IADD R14, R8, 0x1, -R9 ;  /* 0x00000001080e7824 */ /* 0x000fe200078e0a09 */
[----:B------:R-:W-:Y:S02]  /*1110*/  BSSY.RECONVERGENT B2, `(.L_x_24) ;  /* 0x0000022000027945 */ /* 0x000fe40003800200 */
[----:B------:R-:W-:Y:S02]  /*1120*/  ISETP.GT.U32.AND P0, PT, R12, -0x10, PT ;  /* 0xfffffff00c00780c */ /* 0x000fe40003f04070 */
[----:B------:R-:W-:-:S04]  /*1130*/  LOP3.LUT R22, R14, 0xf, RZ, 0xc0, !PT ;  /* 0x0000000f0e167812 */ /* 0x000fc800078ec0ff */
[----:B------:R-:W-:-:S07]  /*1140*/  ISETP.NE.AND P3, PT, R22, RZ, PT ;  /* 0x000000ff1600720c */ /* 0x000fce0003f65270 */
[----:B------:R-:W-:Y:S06]  /*1150*/  @P0 BRA `(.L_x_25) ;  /* 0x0000000000740947 */ /* 0x000fec0003800000 */
[----:B------:R-:W-:Y:S01]  /*1160*/  LOP3.LUT R15, R14, 0xfffffff0, RZ, 0xc0, !PT ;  /* 0xfffffff00e0f7812 */ /* 0x000fe200078ec0ff */
[----:B------:R-:W-:-:S04]  /*1170*/  IMAD.WIDE.U32 R12, R9, 0x4, R10 ;  /* 0x00000004090c7825 */ /* 0x000fc800078e000a */
[----:B------:R-:W-:Y:S01]  /*1180*/  IMAD.MOV R15, RZ, RZ, -R15 ;  /* 0x000000ffff0f7224 */ /* 0x000fe200078e0a0f */
[----:B------:R-:W-:Y:S01]  /*1190*/  MOV R20, R12 ;  /* 0x0000000c00147202 */ /* 0x000fe20000000f00 */
[----:B------:R-:W-:-:S07]  /*11a0*/  IMAD.MOV.U32 R21, RZ, RZ, R13 ;  /* 0x000000ffff157224 */ /* 0x000fce00078e000d */
.L_x_26:
[----:B0-----:R-:W-:Y:S01]  /*11b0*/  MOV R12, R20 ;  /* 0x00000014000c7202 */ /* 0x001fe20000000f00 */
[----:B------:R-:W-:Y:S01]  /*11c0*/  IMAD.MOV.U32 R13, RZ, RZ, R21 ;  /* 0x000000ffff0d7224 */ /* 0x000fe200078e0015 */
[----:B------:R-:W-:Y:S02]  /*11d0*/  IADD3 R15, PT, PT, R15, 0x10, RZ ;  /* 0x000000100f0f7810 */ /* 0x000fe40007ffe0ff */
[----:B------:R-:W-:Y:S02]  /*11e0*/  IADD3 R20, P4, PT, R12, 0x40, RZ ;  /* 0x000000400c147810 */ /* 0x000fe40007f9e0ff */
[----:B------:R0:W-:Y:S01]  /*11f0*/  ST.E desc[UR36][R12.64+-0x20], RZ ;  /* 0xffffe0ff0c007985 */ /* 0x0001e2000c101924 */
[----:B------:R-:W-:Y:S02]  /*1200*/  ISETP.NE.AND P0, PT, R15, RZ, PT ;  /* 0x000000ff0f00720c */ /* 0x000fe40003f05270 */
[----:B------:R-:W-:Y:S01]  /*1210*/  IMAD.X R21, RZ, RZ, R13, P4 ;  /* 0x000000ffff157224 */ /* 0x000fe200020e060d */
[----:B------:R0:W-:Y:S01]  /*1220*/  ST.E desc[UR36][R12.64+-0x1c], RZ ;  /* 0xffffe4ff0c007985 */ /* 0x0001e2000c101924 */
[----:B------:R-:W-:-:S03]  /*1230*/  IADD3 R9, PT, PT, R9, 0x10, RZ ;  /* 0x0000001009097810 */ /* 0x000fc60007ffe0ff */
[----:B------:R0:W-:Y:S04]  /*1240*/  ST.E desc[UR36][R12.64+-0x18], RZ ;  /* 0xffffe8ff0c007985 */ /* 0x0001e8000c101924 */
        /* <DEDUP_REMOVED lines=12> */
[----:B------:R0:W-:Y:S01]  /*1310*/  ST.E desc[UR36][R12.64+0x1c], RZ ;  /* 0x00001cff0c007985 */ /* 0x0001e2000c101924 */
[----:B------:R-:W-:Y:S05]  /*1320*/  @P0 BRA `(.L_x_26) ;  /* 0xfffffffc00a00947 */ /* 0x000fea000383ffff */
.L_x_25:
[----:B------:R-:W-:Y:S05]  /*1330*/  BSYNC.RECONVERGENT B2 ;  /* 0x0000000000027941 */ /* 0x000fea0003800200 */
.L_x_24:
[----:B------:R-:W-:Y:S05]  /*1340*/  @!P3 BRA `(.L_x_23) ;  /* 0x000000000088b947 */ /* 0x000fea0003800000 */
[----:B------:R-:W-:Y:S01]  /*1350*/  ISETP.GE.U32.AND P0, PT, R22, 0x8, PT ;  /* 0x000000081600780c */ /* 0x000fe20003f06070 */
[----:B------:R-:W-:Y:S01]  /*1360*/  BSSY.RECONVERGENT B2, `(.L_x_27) ;  /* 0x000000e000027945 */ /* 0x000fe20003800200 */
[----:B------:R-:W-:-:S04]  /*1370*/  LOP3.LUT R15, R14, 0x7, RZ, 0xc0, !PT ;  /* 0x000000070e0f7812 */ /* 0x000fc800078ec0ff */
[----:B------:R-:W-:-:S07]  /*1380*/  ISETP.NE.AND P3, PT, R15, RZ, PT ;  /* 0x000000ff0f00720c */ /* 0x000fce0003f65270 */
[----:B------:R-:W-:Y:S06]  /*1390*/  @!P0 BRA `(.L_x_28) ;  /* 0x0000000000288947 */ /* 0x000fec0003800000 */
[----:B0-----:R-:W-:-:S04]  /*13a0*/  IMAD.WIDE.U32 R12, R9, 0x4, R16 ;  /* 0x00000004090c7825 */ /* 0x001fc800078e0010 */
[----:B------:R-:W-:Y:S01]  /*13b0*/  VIADD R9, R9, 0x8 ;  /* 0x0000000809097836 */ /* 0x000fe20000000000 */
[----:B------:R1:W-:Y:S04]  /*13c0*/  ST.E desc[UR36][R12.64], RZ ;  /* 0x000000ff0c007985 */ /* 0x0003e8000c101924 */
[----:B------:R1:W-:Y:S04]  /*13d0*/  ST.E desc[UR36][R12.64+0x4], RZ ;  /* 0x000004ff0c007985 */ /* 0x0003e8000c101924 */
[----:B------:R1:W-:Y:S04]  /*13e0*/  ST.E desc[UR36][R12.64+0x8], RZ ;  /* 0x000008ff0c007985 */ /* 0x0003e8000c101924 */
[----:B------:R1:W-:Y:S04]  /*13f0*/  ST.E desc[UR36][R12.64+0xc], RZ ;  /* 0x00000cff0c007985 */ /* 0x0003e8000c101924 */
[----:B------:R1:W-:Y:S04]  /*1400*/  ST.E desc[UR36][R12.64+0x10], RZ ;  /* 0x000010ff0c007985 */ /* 0x0003e8000c101924 */
[----:B------:R1:W-:Y:S04]  /*1410*/  ST.E desc[UR36][R12.64+0x14], RZ ;  /* 0x000014ff0c007985 */ /* 0x0003e8000c101924 */
[----:B------:R1:W-:Y:S04]  /*1420*/  ST.E desc[UR36][R12.64+0x18], RZ ;  /* 0x000018ff0c007985 */ /* 0x0003e8000c101924 */
[----:B------:R1:W-:Y:S02]  /*1430*/  ST.E desc[UR36][R12.64+0x1c], RZ ;  /* 0x00001cff0c007985 */ /* 0x0003e4000c101924 */
.L_x_28:
[----:B------:R-:W-:Y:S05]  /*1440*/  BSYNC.RECONVERGENT B2 ;  /* 0x0000000000027941 */ /* 0x000fea0003800200 */
.L_x_27:
[----:B------:R-:W-:Y:S05]  /*1450*/  @!P3 BRA `(.L_x_23) ;  /* 0x000000000044b947 */ /* 0x000fea0003800000 */
[----:B------:R-:W-:Y:S02]  /*1460*/  ISETP.GE.U32.AND P0, PT, R15, 0x4, PT ;  /* 0x000000040f00780c */ /* 0x000fe40003f06070 */
[----:B------:R-:W-:-:S04]  /*1470*/  LOP3.LUT R14, R14, 0x3, RZ, 0xc0, !PT ;  /* 0x000000030e0e7812 */ /* 0x000fc800078ec0ff */
[----:B------:R-:W-:-:S07]  /*1480*/  ISETP.NE.AND P3, PT, R14, RZ, PT ;  /* 0x000000ff0e00720c */ /* 0x000fce0003f65270 */
[C---:B01----:R-:W-:Y:S01]  /*1490*/  @P0 IMAD.WIDE.U32 R12, R9.reuse, 0x4, R16 ;  /* 0x00000004090c0825 */ /* 0x043fe200078e0010 */
[----:B------:R-:W-:-:S04]  /*14a0*/  @P0 IADD3 R9, PT, PT, R9, 0x4, RZ ;  /* 0x0000000409090810 */ /* 0x000fc80007ffe0ff */
[----:B------:R2:W-:Y:S04]  /*14b0*/  @P0 ST.E desc[UR36][R12.64], RZ ;  /* 0x000000ff0c000985 */ /* 0x0005e8000c101924 */
[----:B------:R2:W-:Y:S04]  /*14c0*/  @P0 ST.E desc[UR36][R12.64+0x4], RZ ;  /* 0x000004ff0c000985 */ /* 0x0005e8000c101924 */
[----:B------:R2:W-:Y:S04]  /*14d0*/  @P0 ST.E desc[UR36][R12.64+0x8], RZ ;  /* 0x000008ff0c000985 */ /* 0x0005e8000c101924 */
[----:B------:R2:W-:Y:S01]  /*14e0*/  @P0 ST.E desc[UR36][R12.64+0xc], RZ ;  /* 0x00000cff0c000985 */ /* 0x0005e2000c101924 */
[----:B------:R-:W-:Y:S05]  /*14f0*/  @!P3 BRA `(.L_x_23) ;  /* 0x00000000001cb947 */ /* 0x000fea0003800000 */
[----:B--2---:R-:W-:Y:S01]  /*1500*/  IMAD.WIDE.U32 R12, R9, 0x4, R16 ;  /* 0x00000004090c7825 */ /* 0x004fe200078e0010 */
[----:B------:R-:W-:-:S04]  /*1510*/  ISETP.NE.AND P0, PT, R14, 0x1, PT ;  /* 0x000000010e00780c */ /* 0x000fc80003f05270 */
[----:B------:R3:W-:Y:S09]  /*1520*/  ST.E desc[UR36][R12.64], RZ ;  /* 0x000000ff0c007985 */ /* 0x0007f2000c101924 */
[----:B------:R-:W-:Y:S05]  /*1530*/  @!P0 BRA `(.L_x_23) ;  /* 0x00000000000c8947 */ /* 0x000fea0003800000 */
[----:B------:R-:W-:Y:S01]  /*1540*/  ISETP.NE.AND P0, PT, R14, 0x2, PT ;  /* 0x000000020e00780c */ /* 0x000fe20003f05270 */
[----:B------:R4:W-:-:S12]  /*1550*/  ST.E desc[UR36][R12.64+0x4], RZ ;  /* 0x000004ff0c007985 */ /* 0x0009d8000c101924 */
[----:B------:R4:W-:Y:S02]  /*1560*/  @P0 ST.E desc[UR36][R12.64+0x8], RZ ;  /* 0x000008ff0c000985 */ /* 0x0009e4000c101924 */
.L_x_23:
[----:B------:R-:W-:Y:S05]  /*1570*/  BSYNC.RECONVERGENT B1 ;  /* 0x0000000000017941 */ /* 0x000fea0003800200 */
.L_x_22:
[----:B------:R-:W-:Y:S01]  /*1580*/  ISETP.GE.U32.AND P0, PT, R8, 0x10, PT ;  /* 0x000000100800780c */ /* 0x000fe20003f06070 */
[----:B------:R-:W-:Y:S02]  /*1590*/  HFMA2 R9, -RZ, RZ, 0, 0 ;  /* 0x00000000ff097431 */ /* 0x000fe400000001ff */
[----:B------:R-:W-:-:S10]  /*15a0*/  IMAD.MOV.U32 R22, RZ, RZ, RZ ;  /* 0x000000ffff167224 */ /* 0x000fd400078e00ff */
[----:B------:R-:W-:Y:S05]  /*15b0*/  @!P0 BRA `(.L_x_29) ;  /* 0x0000000400348947 */ /* 0x000fea0003800000 */
[----:B------:R-:W-:Y:S01]  /*15c0*/  BSSY.RECONVERGENT B1, `(.L_x_30) ;  /* 0x000004b000017945 */ /* 0x000fe20003800200 */
[----:B------:R-:W-:Y:S01]  /*15d0*/  IMAD.MOV.U32 R20, RZ, RZ, RZ ;  /* 0x000000ffff147224 */ /* 0x000fe200078e00ff */
[----:B------:R-:W-:-:S07]  /*15e0*/  MOV R9, RZ ;  /* 0x000000ff00097202 */ /* 0x000fce0000000f00 */
.L_x_31:
[----:B------:R-:W5:Y:S01]  /*15f0*/  LDCU.64 UR4, c[0x0][0x380] ;  /* 0x00007000ff0477ac */ /* 0x000f620008000a00 */
[----:B01234-:R-:W-:Y:S02]  /*1600*/  IMAD.IADD R12, R3, 0x1, R20 ;  /* 0x00000001030c7824 */ /* 0x01ffe400078e0214 */
[----:B------:R-:W-:-:S05]  /*1610*/  IMAD.WIDE.U32 R14, R20, 0x4, R16 ;  /* 0x00000004140e7825 */ /* 0x000fca00078e0010 */
[----:B------:R-:W2:Y:S04]  /*1620*/  LD.E R25, desc[UR36][R14.64] ;  /* 0x000000240e197980 */ /* 0x000ea8000c101900 */
[----:B------:R-:W3:Y:S04]  /*1630*/  LD.E R23, desc[UR36][R14.64+0x4] ;  /* 0x000004240e177980 */ /* 0x000ee8000c101900 */
[----:B------:R-:W4:Y:S01]  /*1640*/  LD.E R21, desc[UR36][R14.64+0x8] ;  /* 0x000008240e157980 */ /* 0x000f22000c101900 */
[----:B-----5:R-:W-:-:S03]  /*1650*/  IADD3 R12, P0, PT, R12, UR4, RZ ;  /* 0x000000040c0c7c10 */ /* 0x020fc6000ff1e0ff */
[----:B------:R-:W5:Y:S01]  /*1660*/  LD.E R28, desc[UR36][R14.64+0x3c] ;  /* 0x00003c240e1c7980 */ /* 0x000f62000c101900 */
[----:B------:R-:W-:-:S05]  /*1670*/  IADD3.X R13, PT, PT, RZ, UR5, RZ, P0, !PT ;  /* 0x00000005ff0d7c10 */ /* 0x000fca00087fe4ff */
[----:B------:R-:W2:Y:S04]  /*1680*/  LDG.E.S8 R24, desc[UR36][R12.64] ;  /* 0x000000240c187981 */ /* 0x000ea8000c1e1300 */
[----:B------:R-:W3:Y:S04]  /*1690*/  LDG.E.S8 R26, desc[UR36][R12.64+0x1] ;  /* 0x000001240c1a7981 */ /* 0x000ee8000c1e1300 */
[----:B------:R-:W4:Y:S01]  /*16a0*/  LDG.E.S8 R22, desc[UR36][R12.64+0x2] ;  /* 0x000002240c167981 */ /* 0x000f22000c1e1300 */
[----:B--2---:R-:W-:-:S04]  /*16b0*/  VIADD R24, R24, 0xffffff9f ;  /* 0xffffff9f18187836 */ /* 0x004fc80000000000 */
[----:B------:R-:W-:Y:S01]  /*16c0*/  IMAD R24, R24, R25, R9 ;  /* 0x0000001918187224 */ /* 0x000fe200078e0209 */
[----:B---3--:R-:W-:Y:S01]  /*16d0*/  IADD3 R26, PT, PT, R26, -0x61, RZ ;  /* 0xffffff9f1a1a7810 */ /* 0x008fe20007ffe0ff */
[----:B------:R-:W2:Y:S01]  /*16e0*/  LDG.E.S8 R9, desc[UR36][R12.64+0x3] ;  /* 0x000003240c097981 */ /* 0x000ea2000c1e1300 */
[----:B----4-:R-:W-:-:S03]  /*16f0*/  VIADD R25, R22, 0xffffff9f ;  /* 0xffffff9f16197836 */ /* 0x010fc60000000000 */
[----:B------:R-:W-:Y:S01]  /*1700*/  IMAD R24, R26, R23, R24 ;  /* 0x000000171a187224 */ /* 0x000fe200078e0218 */
[----:B------:R-:W3:Y:S04]  /*1710*/  LDG.E.S8 R22, desc[UR36][R12.64+0x4] ;  /* 0x000004240c167981 */ /* 0x000ee8000c1e1300 */
[----:B------:R-:W4:Y:S01]  /*1720*/  LD.E R23, desc[UR36][R14.64+0xc] ;  /* 0x00000c240e177980 */ /* 0x000f22000c101900 */
[----:B------:R-:W-:-:S03]  /*1730*/  IMAD R26, R25, R21, R24 ;  /* 0x00000015191a7224 */ /* 0x000fc600078e0218 */
[----:B------:R-:W5:Y:S04]  /*1740*/  LD.E R25, desc[UR36][R14.64+0x10] ;  /* 0x000010240e197980 */ /* 0x000f68000c101900 */
[----:B------:R-:W5:Y:S04]  /*1750*/  LDG.E.S8 R24, desc[UR36][R12.64+0x5] ;  /* 0x000005240c187981 */ /* 0x000f68000c1e1300 */
[----:B------:R-:W5:Y:S01]  /*1760*/  LD.E R21, desc[UR36][R14.64+0x14] ;  /* 0x000014240e157980 */ /* 0x000f62000c101900 */
[----:B--2---:R-:W-:Y:S01]  /*1770*/  IADD3 R9, PT, PT, R9, -0x61, RZ ;  /* 0xffffff9f09097810 */ /* 0x004fe20007ffe0ff */
[----:B---3--:R-:W-:-:S04]  /*1780*/  VIADD R22, R22, 0xffffff9f ;  /* 0xffffff9f16167836 */ /* 0x008fc80000000000 */
[----:B----4-:R-:W-:Y:S02]  /*1790*/  IMAD R26, R9, R23, R26 ;  /* 0x00000017091a7224 */ /* 0x010fe400078e021a */
[----:B------:R-:W2:Y:S02]  /*17a0*/  LDG.E.S8 R9, desc[UR36][R12.64+0x6] ;  /* 0x000006240c097981 */ /* 0x000ea4000c1e1300 */
[----:B-----5:R-:W-:Y:S02]  /*17b0*/  IMAD R26, R22, R25, R26 ;  /* 0x00000019161a7224 */ /* 0x020fe400078e021a */
[----:B------:R-:W3:Y:S01]  /*17c0*/  LD.E R22, desc[UR36][R14.64+0x18] ;  /* 0x000018240e167980 */ /* 0x000ee2000c101900 */
[----:B------:R-:W-:-:S03]  /*17d0*/  IADD3 R24, PT, PT, R24, -0x61, RZ ;  /* 0xffffff9f18187810 */ /* 0x000fc60007ffe0ff */
[----:B------:R-:W4:Y:S02]  /*17e0*/  LDG.E.S8 R23, desc[UR36][R12.64+0x7] ;  /* 0x000007240c177981 */ /* 0x000f24000c1e1300 */
[----:B------:R-:W-:Y:S02]  /*17f0*/  IMAD R27, R24, R21, R26 ;  /* 0x00000015181b7224 */ /* 0x000fe400078e021a */
[----:B------:R-:W5:Y:S04]  /*1800*/  LD.E R25, desc[UR36][R14.64+0x1c] ;  /* 0x00001c240e197980 */ /* 0x000f68000c101900 */
[----:B------:R-:W5:Y:S04]  /*1810*/  LDG.E.S8 R24, desc[UR36][R12.64+0x8] ;  /* 0x000008240c187981 */ /* 0x000f68000c1e1300 */
[----:B------:R-:W5:Y:S01]  /*1820*/  LD.E R21, desc[UR36][R14.64+0x20] ;  /* 0x000020240e157980 */ /* 0x000f62000c101900 */
[----:B--2---:R-:W-:-:S04]  /*1830*/  VIADD R9, R9, 0xffffff9f ;  /* 0xffffff9f09097836 */ /* 0x004fc80000000000 */
[----:B---3--:R-:W-:Y:S02]  /*1840*/  IMAD R22, R9, R22, R27 ;  /* 0x0000001609167224 */ /* 0x008fe400078e021b */
[----:B------:R-:W2:Y:S01]  /*1850*/  LDG.E.S8 R9, desc[UR36][R12.64+0x9] ;  /* 0x000009240c097981 */ /* 0x000ea2000c1e1300 */
[----:B----4-:R-:W-:-:S03]  /*1860*/  IADD3 R23, PT, PT, R23, -0x61, RZ ;  /* 0xffffff9f17177810 */ /* 0x010fc60007ffe0ff */
[----:B------:R-:W3:Y:S02]  /*1870*/  LDG.E.S8 R27, desc[UR36][R12.64+0xf] ;  /* 0x00000f240c1b7981 */ /* 0x000ee4000c1e1300 */
[----:B-----5:R-:W-:Y:S02]  /*1880*/  IMAD R26, R23, R25, R22 ;  /* 0x00000019171a7224 */ /* 0x020fe400078e0216 */
[----:B------:R-:W4:Y:S01]  /*1890*/  LD.E R22, desc[UR36][R14.64+0x24] ;  /* 0x000024240e167980 */ /* 0x000f22000c101900 */
[----:B------:R-:W-:-:S03]  /*18a0*/  VIADD R24, R24, 0xffffff9f ;  /* 0xffffff9f18187836 */ /* 0x000fc60000000000 */
[----:B------:R-:W5:Y:S01]  /*18b0*/  LDG.E.S8 R23, desc[UR36][R12.64+0xa] ;  /* 0x00000a240c177981 */ /* 0x000f62000c1e1300 */
[----:B------:R-:W-:-:S03]  /*18c0*/  IMAD R25, R24, R21, R26 ;  /* 0x0000001518197224 */ /* 0x000fc600078e021a */
[----:B------:R-:W3:Y:S04]  /*18d0*/  LD.E R26, desc[UR36][R14.64+0x28] ;  /* 0x000028240e1a7980 */ /* 0x000ee8000c101900 */
[----:B------:R-:W3:Y:S04]  /*18e0*/  LDG.E.S8 R24, desc[UR36][R12.64+0xb] ;  /* 0x00000b240c187981 */ /* 0x000ee8000c1e1300 */
[----:B------:R-:W3:Y:S01]  /*18f0*/  LD.E R21, desc[UR36][R14.64+0x2c] ;  /* 0x00002c240e157980 */ /* 0x000ee2000c101900 */
[----:B--2---:R-:W-:-:S05]  /*1900*/  IADD3 R9, PT, PT, R9, -0x61, RZ ;  /* 0xffffff9f09097810 */ /* 0x004fca0007ffe0ff */
[----:B----4-:R-:W-:Y:S02]  /*1910*/  IMAD R9, R9, R22, R25 ;  /* 0x0000001609097224 */ /* 0x010fe400078e0219 */
[----:B------:R-:W2:Y:S01]  /*1920*/  LD.E R25, desc[UR36][R14.64+0x38] ;  /* 0x000038240e197980 */ /* 0x000ea2000c101900 */
[----:B-----5:R-:W-:-:S03]  /*1930*/  VIADD R22, R23, 0xffffff9f ;  /* 0xffffff9f17167836 */ /* 0x020fc60000000000 */
[----:B------:R-:W4:Y:S01]  /*1940*/  LD.E R23, desc[UR36][R14.64+0x30] ;  /* 0x000030240e177980 */ /* 0x000f22000c101900 */
[----:B---3--:R-:W-:-:S03]  /*1950*/  IMAD R26, R22, R26, R9 ;  /* 0x0000001a161a7224 */ /* 0x008fc600078e0209 */
[----:B------:R-:W3:Y:S01]  /*1960*/  LDG.E.S8 R9, desc[UR36][R12.64+0xc] ;  /* 0x00000c240c097981 */ /* 0x000ee2000c1e1300 */
[----:B------:R-:W-:-:S03]  /*1970*/  IADD3 R24, PT, PT, R24, -0x61, RZ ;  /* 0xffffff9f18187810 */ /* 0x000fc60007ffe0ff */
[----:B------:R-:W5:Y:S02]  /*1980*/  LDG.E.S8 R22, desc[UR36][R12.64+0xd] ;  /* 0x00000d240c167981 */ /* 0x000f64000c1e1300 */
[----:B------:R-:W-:Y:S02]  /*1990*/  IMAD R26, R24, R21, R26 ;  /* 0x00000015181a7224 */ /* 0x000fe400078e021a */
[----:B------:R-:W2:Y:S04]  /*19a0*/  LDG.E.S8 R21, desc[UR36][R12.64+0xe] ;  /* 0x00000e240c157981 */ /* 0x000ea8000c1e1300 */
[----:B------:R-:W2:Y:S01]  /*19b0*/  LD.E R24, desc[UR36][R14.64+0x34] ;  /* 0x000034240e187980 */ /* 0x000ea2000c101900 */
[----:B------:R-:W-:-:S05]  /*19c0*/  VIADD R20, R20, 0x10 ;  /* 0x0000001014147836 */ /* 0x000fca0000000000 */
[----:B------:R-:W-:Y:S01]  /*19d0*/  ISETP.NE.AND P0, PT, R20, R5, PT ;  /* 0x000000051400720c */ /* 0x000fe20003f05270 */
[----:B------:R-:W-:Y:S02]  /*19e0*/  VIADD R27, R27, 0xffffff9f ;  /* 0xffffff9f1b1b7836 */ /* 0x000fe40000000000 */
[----:B---3--:R-:W-:Y:S01]  /*19f0*/  VIADD R9, R9, 0xffffff9f ;  /* 0xffffff9f09097836 */ /* 0x008fe20000000000 */
[----:B-----5:R-:W-:-:S03]  /*1a00*/  IADD3 R22, PT, PT, R22, -0x61, RZ ;  /* 0xffffff9f16167810 */ /* 0x020fc60007ffe0ff */
[----:B----4-:R-:W-:Y:S01]  /*1a10*/  IMAD R9, R9, R23, R26 ;  /* 0x0000001709097224 */ /* 0x010fe200078e021a */
[----:B--2---:R-:W-:-:S03]  /*1a20*/  IADD3 R21, PT, PT, R21, -0x61, RZ ;  /* 0xffffff9f15157810 */ /* 0x004fc60007ffe0ff */
[----:B------:R-:W-:-:S04]  /*1a30*/  IMAD R22, R22, R24, R9 ;  /* 0x0000001816167224 */ /* 0x000fc800078e0209 */
[----:B------:R-:W-:-:S04]  /*1a40*/  IMAD R21, R21, R25, R22 ;  /* 0x0000001915157224 */ /* 0x000fc800078e0216 */
[----:B------:R-:W-:Y:S01]  /*1a50*/  IMAD R9, R27, R28, R21 ;  /* 0x0000001c1b097224 */ /* 0x000fe200078e0215 */
[----:B------:R-:W-:Y:S06]  /*1a60*/  @P0 BRA `(.L_x_31) ;  /* 0xfffffff800e00947 */ /* 0x000fec000383ffff */
[----:B------:R-:W-:Y:S05]  /*1a70*/  BSYNC.RECONVERGENT B1 ;  /* 0x0000000000017941 */ /* 0x000fea0003800200 */
.L_x_30:
[----:B------:R-:W-:-:S07]  /*1a80*/  MOV R22, R5 ;  /* 0x0000000500167202 */ /* 0x000fce0000000f00 */
.L_x_29:
[----:B------:R-:W-:-:S13]  /*1a90*/  ISETP.NE.AND P0, PT, R0, RZ, PT ;  /* 0x000000ff0000720c */ /* 0x000fda0003f05270 */
[----:B------:R-:W-:Y:S05]  /*1aa0*/  @!P0 BRA `(.L_x_32) ;  /* 0x0000000400708947 */ /* 0x000fea0003800000 */
[----:B------:R-:W-:Y:S01]  /*1ab0*/  ISETP.NE.AND P4, PT, R2, RZ, PT ;  /* 0x000000ff0200720c */ /* 0x000fe20003f85270 */
[----:B------:R-:W-:-:S12]  /*1ac0*/  @!P1 BRA `(.L_x_33) ;  /* 0x0000000000a09947 */ /* 0x000fd80003800000 */
[----:B------:R-:W5:Y:S01]  /*1ad0*/  LDCU.64 UR4, c[0x0][0x380] ;  /* 0x00007000ff0477ac */ /* 0x000f620008000a00 */
[----:B01234-:R-:W-:Y:S02]  /*1ae0*/  IMAD.IADD R12, R3, 0x1, R22 ;  /* 0x00000001030c7824 */ /* 0x01ffe400078e0216 */
[----:B------:R-:W-:-:S05]  /*1af0*/  IMAD.WIDE.U32 R14, R22, 0x4, R16 ;  /* 0x00000004160e7825 */ /* 0x000fca00078e0010 */
[----:B------:R-:W2:Y:S04]  /*1b00*/  LD.E R27, desc[UR36][R14.64] ;  /* 0x000000240e1b7980 */ /* 0x000ea8000c101900 */
[----:B------:R-:W3:Y:S01]  /*1b10*/  LD.E R23, desc[UR36][R14.64+0x4] ;  /* 0x000004240e177980 */ /* 0x000ee2000c101900 */
[----:B-----5:R-:W-:-:S04]  /*1b20*/  IADD3 R12, P0, PT, R12, UR4, RZ ;  /* 0x000000040c0c7c10 */ /* 0x020fc8000ff1e0ff */
[----:B------:R-:W-:-:S05]  /*1b30*/  IADD3.X R13, PT, PT, RZ, UR5, RZ, P0, !PT ;  /* 0x00000005ff0d7c10 */ /* 0x000fca00087fe4ff */
[----:B------:R-:W4:Y:S01]  /*1b40*/  LDG.E.S8 R12, desc[UR36][R12.64] ;  /* 0x000000240c0c7981 */ /* 0x000f22000c1e1300 */
[----:B------:R-:W-:-:S04]  /*1b50*/  IADD3 R20, P0, P3, R22, UR4, R3 ;  /* 0x0000000416147c10 */ /* 0x000fc8000fb1e003 */
[----:B------:R-:W-:-:S05]  /*1b60*/  IADD3.X R21, PT, PT, RZ, UR5, RZ, P0, P3 ;  /* 0x00000005ff157c10 */ /* 0x000fca00087e64ff */
[----:B------:R-:W5:Y:S04]  /*1b70*/  LDG.E.S8 R25, desc[UR36][R20.64+0x1] ;  /* 0x0000012414197981 */ /* 0x000f68000c1e1300 */
[----:B------:R-:W3:Y:S04]  /*1b80*/  LDG.E.S8 R24, desc[UR36][R20.64+0x2] ;  /* 0x0000022414187981 */ /* 0x000ee8000c1e1300 */
[----:B------:R-:W3:Y:S01]  /*1b90*/  LDG.E.S8 R13, desc[UR36][R20.64+0x5] ;  /* 0x00000524140d7981 */ /* 0x000ee2000c1e1300 */
[----:B----4-:R-:W-:-:S03]  /*1ba0*/  VIADD R26, R12, 0xffffff9f ;  /* 0xffffff9f0c1a7836 */ /* 0x010fc60000000000 */
[----:B------:R-:W4:Y:S01]  /*1bb0*/  LD.E R12, desc[UR36][R14.64+0xc] ;  /* 0x00000c240e0c7980 */ /* 0x000f22000c101900 */
[----:B--2---:R-:W-:-:S03]  /*1bc0*/  IMAD R28, R26, R27, R9 ;  /* 0x0000001b1a1c7224 */ /* 0x004fc600078e0209 */
[----:B------:R-:W2:Y:S04]  /*1bd0*/  LD.E R9, desc[UR36][R14.64+0x8] ;  /* 0x000008240e097980 */ /* 0x000ea8000c101900 */
[----:B------:R-:W4:Y:S01]  /*1be0*/  LDG.E.S8 R26, desc[UR36][R20.64+0x3] ;  /* 0x00000324141a7981 */ /* 0x000f22000c1e1300 */
[----:B-----5:R-:W-:Y:S01]  /*1bf0*/  IADD3 R25, PT, PT, R25, -0x61, RZ ;  /* 0xffffff9f19197810 */ /* 0x020fe20007ffe0ff */
[----:B---3--:R-:W-:Y:S02]  /*1c00*/  VIADD R24, R24, 0xffffff9f ;  /* 0xffffff9f18187836 */ /* 0x008fe40000000000 */
[----:B------:R-:W3:Y:S02]  /*1c10*/  LDG.E.S8 R27, desc[UR36][R20.64+0x7] ;  /* 0x00000724141b7981 */ /* 0x000ee4000c1e1300 */
[----:B------:R-:W-:-:S02]  /*1c20*/  IMAD R23, R25, R23, R28 ;  /* 0x0000001719177224 */ /* 0x000fc400078e021c */
[----:B------:R-:W5:Y:S02]  /*1c30*/  LD.E R28, desc[UR36][R14.64+0x1c] ;  /* 0x00001c240e1c7980 */ /* 0x000f64000c101900 */
[----:B--2---:R-:W-:Y:S02]  /*1c40*/  IMAD R25, R24, R9, R23 ;  /* 0x0000000918197224 */ /* 0x004fe400078e0217 */
[----:B------:R-:W2:Y:S01]  /*1c50*/  LDG.E.S8 R9, desc[UR36][R20.64+0x4] ;  /* 0x0000042414097981 */ /* 0x000ea2000c1e1300 */
[----:B----4-:R-:W-:-:S03]  /*1c60*/  IADD3 R26, PT, PT, R26, -0x61, RZ ;  /* 0xffffff9f1a1a7810 */ /* 0x010fc60007ffe0ff */
[----:B------:R-:W4:Y:S02]  /*1c70*/  LD.E R23, desc[UR36][R14.64+0x10] ;  /* 0x000010240e177980 */ /* 0x000f24000c101900 */
[----:B------:R-:W-:Y:S02]  /*1c80*/  IMAD R26, R26, R12, R25 ;  /* 0x0000000c1a1a7224 */ /* 0x000fe400078e0219 */
[----:B------:R-:W5:Y:S04]  /*1c90*/  LDG.E.S8 R24, desc[UR36][R20.64+0x6] ;  /* 0x0000062414187981 */ /* 0x000f68000c1e1300 */
[----:B------:R-:W5:Y:S04]  /*1ca0*/  LD.E R12, desc[UR36][R14.64+0x14] ;  /* 0x000014240e0c7980 */ /* 0x000f68000c101900 */
[----:B------:R-:W5:Y:S01]  /*1cb0*/  LD.E R25, desc[UR36][R14.64+0x18] ;  /* 0x000018240e197980 */ /* 0x000f62000c101900 */
[----:B------:R-:W-:-:S02]  /*1cc0*/  IADD3 R13, PT, PT, R13, -0x61, RZ ;  /* 0xffffff9f0d0d7810 */ /* 0x000fc40007ffe0ff */
[----:B---3--:R-:W-:Y:S01]  /*1cd0*/  IADD3 R27, PT, PT, R27, -0x61, RZ ;  /* 0xffffff9f1b1b7810 */ /* 0x008fe20007ffe0ff */
[----:B------:R-:W-:Y:S02]  /*1ce0*/  VIADD R22, R22, 0x8 ;  /* 0x0000000816167836 */ /* 0x000fe40000000000 */
[----:B--2---:R-:W-:-:S04]  /*1cf0*/  VIADD R9, R9, 0xffffff9f ;  /* 0xffffff9f09097836 */ /* 0x004fc80000000000 */
[----:B----4-:R-:W-:Y:S02]  /*1d00*/  IMAD R9, R9, R23, R26 ;  /* 0x0000001709097224 */ /* 0x010fe400078e021a */
[----:B-----5:R-:W-:Y:S02]  /*1d10*/  VIADD R24, R24, 0xffffff9f ;  /* 0xffffff9f18187836 */ /* 0x020fe40000000000 */
[----:B------:R-:W-:-:S04]  /*1d20*/  IMAD R12, R13, R12, R9 ;  /* 0x0000000c0d0c7224 */ /* 0x000fc800078e0209 */
[----:B------:R-:W-:-:S04]  /*1d30*/  IMAD R25, R24, R25, R12 ;  /* 0x0000001918197224 */ /* 0x000fc800078e020c */
[----:B------:R-:W-:-:S07]  /*1d40*/  IMAD R9, R27, R28, R25 ;  /* 0x0000001c1b097224 */ /* 0x000fce00078e0219 */
.L_x_33:
[----:B------:R-:W-:Y:S05]  /*1d50*/  @!P4 BRA `(.L_x_32) ;  /* 0x0000000000c4c947 */ /* 0x000fea0003800000 */
[----:B------:R-:W-:Y:S01]  /*1d60*/  ISETP.NE.AND P5, PT, R6, RZ, PT ;  /* 0x000000ff0600720c */ /* 0x000fe20003fa5270 */
[----:B------:R-:W-:-:S12]  /*1d70*/  @!P2 BRA `(.L_x_34) ;  /* 0x000000000060a947 */ /* 0x000fd80003800000 */
[----:B------:R-:W5:Y:S01]  /*1d80*/  LDCU.64 UR4, c[0x0][0x380] ;  /* 0x00007000ff0477ac */ /* 0x000f620008000a00 */
[----:B01234-:R-:W-:Y:S01]  /*1d90*/  IADD3 R12, PT, PT, R3, R22, RZ ;  /* 0x00000016030c7210 */ /* 0x01ffe20007ffe0ff */
[----:B------:R-:W-:-:S05]  /*1da0*/  IMAD.WIDE.U32 R20, R22, 0x4, R16 ;  /* 0x0000000416147825 */ /* 0x000fca00078e0010 */
[----:B------:R-:W2:Y:S04]  /*1db0*/  LD.E R26, desc[UR36][R20.64] ;  /* 0x00000024141a7980 */ /* 0x000ea8000c101900 */
[----:B------:R-:W3:Y:S04]  /*1dc0*/  LD.E R24, desc[UR36][R20.64+0x4] ;  /* 0x0000042414187980 */ /* 0x000ee8000c101900 */
[----:B------:R-:W4:Y:S01]  /*1dd0*/  LD.E R25, desc[UR36][R20.64+0x8] ;  /* 0x0000082414197980 */ /* 0x000f22000c101900 */
[----:B-----5:R-:W-:-:S03]  /*1de0*/  IADD3 R12, P0, PT, R12, UR4, RZ ;  /* 0x000000040c0c7c10 */ /* 0x020fc6000ff1e0ff */
[----:B------:R-:W5:Y:S01]  /*1df0*/  LD.E R28, desc[UR36][R20.64+0xc] ;  /* 0x00000c24141c7980 */ /* 0x000f62000c101900 */
[----:B------:R-:W-:Y:S01]  /*1e00*/  IADD3 R14, P3, P4, R22, UR4, R3 ;  /* 0x00000004160e7c10 */ /* 0x000fe2000fc7e003 */
[----:B------:R-:W-:-:S03]  /*1e10*/  IMAD.X R13, RZ, RZ, UR5, P0 ;  /* 0x00000005ff0d7e24 */ /* 0x000fc600080e06ff */
[----:B------:R-:W-:Y:S02]  /*1e20*/  IADD3.X R15, PT, PT, RZ, UR5, RZ, P3, P4 ;  /* 0x00000005ff0f7c10 */ /* 0x000fe40009fe84ff */
[----:B------:R-:W2:Y:S04]  /*1e30*/  LDG.E.S8 R12, desc[UR36][R12.64] ;  /* 0x000000240c0c7981 */ /* 0x000ea8000c1e1300 */
[----:B------:R-:W3:Y:S04]  /*1e40*/  LDG.E.S8 R23, desc[UR36][R14.64+0x2] ;  /* 0x000002240e177981 */ /* 0x000ee8000c1e1300 */
[----:B------:R-:W4:Y:S04]  /*1e50*/  LDG.E.S8 R27, desc[UR36][R14.64+0x3] ;  /* 0x000003240e1b7981 */ /* 0x000f28000c1e1300 */
[----:B------:R-:W5:Y:S01]  /*1e60*/  LDG.E.S8 R13, desc[UR36][R14.64+0x1] ;  /* 0x000001240e0d7981 */ /* 0x000f62000c1e1300 */
[----:B------:R-:W-:-:S02]  /*1e70*/  IADD3 R22, PT, PT, R22, 0x4, RZ ;  /* 0x0000000416167810 */ /* 0x000fc40007ffe0ff */
[----:B--2---:R-:W-:-:S05]  /*1e80*/  IADD3 R29, PT, PT, R12, -0x61, RZ ;  /* 0xffffff9f0c1d7810 */ /* 0x004fca0007ffe0ff */
[----:B------:R-:W-:Y:S01]  /*1e90*/  IMAD R29, R29, R26, R9 ;  /* 0x0000001a1d1d7224 */ /* 0x000fe200078e0209 */
[----:B---3--:R-:W-:Y:S01]  /*1ea0*/  IADD3 R23, PT, PT, R23, -0x61, RZ ;  /* 0xffffff9f17177810 */ /* 0x008fe20007ffe0ff */
[----:B-----5:R-:W-:-:S04]  /*1eb0*/  VIADD R13, R13, 0xffffff9f ;  /* 0xffffff9f0d0d7836 */ /* 0x020fc80000000000 */
[----:B------:R-:W-:Y:S02]  /*1ec0*/  IMAD R24, R13, R24, R29 ;  /* 0x000000180d187224 */ /* 0x000fe400078e021d */
[----:B----4-:R-:W-:Y:S02]  /*1ed0*/  VIADD R27, R27, 0xffffff9f ;  /* 0xffffff9f1b1b7836 */ /* 0x010fe40000000000 */
[----:B------:R-:W-:-:S04]  /*1ee0*/  IMAD R23, R23, R25, R24 ;  /* 0x0000001917177224 */ /* 0x000fc800078e0218 */
[----:B------:R-:W-:-:S07]  /*1ef0*/  IMAD R9, R27, R28, R23 ;  /* 0x0000001c1b097224 */ /* 0x000fce00078e0217 */
.L_x_34:
[----:B------:R-:W-:Y:S05]  /*1f00*/  @!P5 BRA `(.L_x_32) ;  /* 0x000000000058d947 */ /* 0x000fea0003800000 */
[----:B------:R-:W5:Y:S01]  /*1f10*/  LDCU.64 UR4, c[0x0][0x380] ;  /* 0x00007000ff0477ac */ /* 0x000f620008000a00 */
[----:B------:R-:W-:Y:S02]  /*1f20*/  IMAD.IADD R14, R3, 0x1, R22 ;  /* 0x00000001030e7824 */ /* 0x000fe400078e0216 */
[----:B01234-:R-:W-:-:S05]  /*1f30*/  IMAD.WIDE.U32 R12, R22, 0x4, R16 ;  /* 0x00000004160c7825 */ /* 0x01ffca00078e0010 */
[----:B------:R-:W2:Y:S01]  /*1f40*/  LD.E R21, desc[UR36][R12.64] ;  /* 0x000000240c157980 */ /* 0x000ea2000c101900 */
[----:B-----5:R-:W-:-:S04]  /*1f50*/  IADD3 R14, P0, PT, R14, UR4, RZ ;  /* 0x000000040e0e7c10 */ /* 0x020fc8000ff1e0ff */
[----:B------:R-:W-:-:S05]  /*1f60*/  IADD3.X R15, PT, PT, RZ, UR5, RZ, P0, !PT ;  /* 0x00000005ff0f7c10 */ /* 0x000fca00087fe4ff */
[----:B------:R-:W3:Y:S01]  /*1f70*/  LDG.E.S8 R14, desc[UR36][R14.64] ;  /* 0x000000240e0e7981 */ /* 0x000ee2000c1e1300 */
[----:B------:R-:W-:Y:S01]  /*1f80*/  ISETP.NE.AND P0, PT, R6, 0x1, PT ;  /* 0x000000010600780c */ /* 0x000fe20003f05270 */
[----:B---3--:R-:W-:-:S04]  /*1f90*/  VIADD R20, R14, 0xffffff9f ;  /* 0xffffff9f0e147836 */ /* 0x008fc80000000000 */
[----:B--2---:R-:W-:-:S08]  /*1fa0*/  IMAD R9, R20, R21, R9 ;  /* 0x0000001514097224 */ /* 0x004fd000078e0209 */
[----:B------:R-:W-:Y:S05]  /*1fb0*/  @!P0 BRA `(.L_x_32) ;  /* 0x00000000002c8947 */ /* 0x000fea0003800000 */
[----:B------:R-:W-:Y:S01]  /*1fc0*/  IADD3 R14, P3, P4, R22, UR4, R3 ;  /* 0x00000004160e7c10 */ /* 0x000fe2000fc7e003 */
[----:B------:R-:W2:Y:S01]  /*1fd0*/  LD.E R21, desc[UR36][R12.64+0x4] ;  /* 0x000004240c157980 */ /* 0x000ea2000c101900 */
[----:B------:R-:W-:Y:S02]  /*1fe0*/  ISETP.NE.AND P0, PT, R6, 0x2, PT ;  /* 0x000000020600780c */ /* 0x000fe40003f05270 */
[----:B------:R-:W-:-:S05]  /*1ff0*/  IADD3.X R15, PT, PT, RZ, UR5, RZ, P3, P4 ;  /* 0x00000005ff0f7c10 */ /* 0x000fca0009fe84ff */
[----:B------:R-:W3:Y:S06]  /*2000*/  LDG.E.S8 R20, desc[UR36][R14.64+0x1] ;  /* 0x000001240e147981 */ /* 0x000eec000c1e1300 */
[----:B------:R-:W4:Y:S04]  /*2010*/  @P0 LDG.E.S8 R22, desc[UR36][R14.64+0x2] ;  /* 0x000002240e160981 */ /* 0x000f28000c1e1300 */
[----:B------:R-:W5:Y:S01]  /*2020*/  @P0 LD.E R23, desc[UR36][R12.64+0x8] ;  /* 0x000008240c170980 */ /* 0x000f62000c101900 */
[----:B---3--:R-:W-:-:S05]  /*2030*/  IADD3 R20, PT, PT, R20, -0x61, RZ ;  /* 0xffffff9f14147810 */ /* 0x008fca0007ffe0ff */
[----:B--2---:R-:W-:Y:S02]  /*2040*/  IMAD R9, R20, R21, R9 ;  /* 0x0000001514097224 */ /* 0x004fe400078e0209 */
[----:B----4-:R-:W-:-:S04]  /*2050*/  @P0 VIADD R22, R22, 0xffffff9f ;  /* 0xffffff9f16160836 */ /* 0x010fc80000000000 */
[----:B-----5:R-:W-:-:S07]  /*2060*/  @P0 IMAD R9, R22, R23, R9 ;  /* 0x0000001716090224 */ /* 0x020fce00078e0209 */
.L_x_32:
[----:B------:R-:W5:Y:S01]  /*2070*/  LDCU.64 UR4, c[0x0][0x3a0] ;  /* 0x00007400ff0477ac */ /* 0x000f620008000a00 */
[----:B01234-:R-:W-:Y:S01]  /*2080*/  IMAD.HI R12, R9, 0x4ec4ec4f, RZ ;  /* 0x4ec4ec4f090c7827 */ /* 0x01ffe200078e02ff */
[----:B------:R-:W-:Y:S02]  /*2090*/  IADD3 R15, PT, PT, R4, R7, RZ ;  /* 0x00000007040f7210 */ /* 0x000fe40007ffe0ff */
[----:B------:R-:W-:Y:S02]  /*20a0*/  IADD3 R7, PT, PT, R7, 0x1, RZ ;  /* 0x0000000107077810 */ /* 0x000fe40007ffe0ff */
[----:B------:R-:W-:-:S04]  /*20b0*/  SHF.R.U32.HI R13, RZ, 0x1f, R12 ;  /* 0x0000001fff0d7819 */ /* 0x000fc8000001160c */
[----:B------:R-:W-:-:S05]  /*20c0*/  LEA.HI R14, R12, R13, RZ, 0x1d ;  /* 0x0000000d0c0e7211 */ /* 0x000fca00078fe8ff */
[----:B------:R-:W-:Y:S01]  /*20d0*/  IMAD R14, R14, -0x1a, R9 ;  /* 0xffffffe60e0e7824 */ /* 0x000fe200078e0209 */
[----:B-----5:R-:W-:-:S03]  /*20e0*/  IADD3 R12, P0, PT, R15, UR4, RZ ;  /* 0x000000040f0c7c10 */ /* 0x020fc6000ff1e0ff */
[----:B------:R-:W-:Y:S01]  /*20f0*/  VIADD R9, R14, 0x61 ;  /* 0x000000610e097836 */ /* 0x000fe20000000000 */
[----:B------:R-:W-:Y:S02]  /*2100*/  LEA.HI.X.SX32 R13, R15, UR5, 0x1, P0 ;  /* 0x000000050f0d7c11 */ /* 0x000fe400080f0eff */
[----:B------:R-:W-:-:S03]  /*2110*/  ISETP.NE.AND P0, PT, R7, R8, PT ;  /* 0x000000080700720c */ /* 0x000fc60003f05270 */
[----:B------:R0:W-:Y:S10]  /*2120*/  STG.E.U8 desc[UR36][R12.64], R9 ;  /* 0x000000090c007986 */ /* 0x0001f4000c101124 */
[----:B------:R-:W-:Y:S05]  /*2130*/  @P0 BRA `(.L_x_35) ;  /* 0xffffffec00840947 */ /* 0x000fea000383ffff */
.L_x_18:
[----:B------:R-:W-:Y:S05]  /*2140*/  BSYNC.RECONVERGENT B0 ;  /* 0x0000000000007941 */ /* 0x000fea0003800200 */
.L_x_17:
[----:B------:R-:W-:Y:S01]  /*2150*/  MOV R2, 0x8 ;  /* 0x0000000800027802 */ /* 0x000fe20000000f00 */
[----:B------:R-:W-:Y:S01]  /*2160*/  IMAD.MOV.U32 R4, RZ, RZ, R18 ;  /* 0x000000ffff047224 */ /* 0x000fe200078e0012 */
[----:B------:R-:W-:Y:S02]  /*2170*/  MOV R5, R19 ;  /* 0x0000001300057202 */ /* 0x000fe40000000f00 */
[----:B------:R1:W2:Y:S05]  /*2180*/  LDC.64 R6, c[0x4][R2] ;  /* 0x0100000002067b82 */ /* 0x0002aa0000000a00 */
[----:B------:R-:W-:-:S07]  /*2190*/  LEPC R20, `(.L_x_36) ;  /* 0x000000001014794e */ /* 0x000fce0000000000 */
[----:B012---:R-:W-:Y:S05]  /*21a0*/  CALL.ABS.NOINC R6 ;  /* 0x0000000006007343 */ /* 0x007fea0003c00000 */
.L_x_36:
[----:B------:R-:W0:Y:S01]  /*21b0*/  LDC.64 R2, c[0x4][R2] ;  /* 0x0100000002027b82 */ /* 0x000e220000000a00 */
[----:B------:R-:W-:Y:S01]  /*21c0*/  IMAD.MOV.U32 R4, RZ, RZ, R16 ;  /* 0x000000ffff047224 */ /* 0x000fe200078e0010 */
[----:B------:R-:W-:-:S07]  /*21d0*/  MOV R5, R17 ;  /* 0x0000001100057202 */ /* 0x000fce0000000f00 */
[----:B------:R-:W-:-:S07]  /*21e0*/  LEPC R20, `(.L_x_37) ;  /* 0x000000001014794e */ /* 0x000fce0000000000 */
[----:B0-----:R-:W-:Y:S05]  /*21f0*/  CALL.ABS.NOINC R2 ;  /* 0x0000000002007343 */ /* 0x001fea0003c00000 */
.L_x_37:
[----:B------:R-:W-:Y:S05]  /*2200*/  EXIT ;  /* 0x000000000000794d */ /* 0x000fea0003800000 */
.L_x_38:
[----:B------:R-:W-:-:S00]  /*2210*/  BRA `(.L_x_38) ;  /* 0xfffffffc00fc7947 */ /* 0x000fc0000383ffff */
[----:B------:R-:W-:-:S00]  /*2220*/  NOP ;  /* 0x0000000000007918 */ /* 0x000fc00000000000 */
        /* <DEDUP_REMOVED lines=13> */
.L_x_90:


//--------------------- .text._Z23get_chi_squared_for_allPKciiiPf --------------------------
	.section	.text._Z23get_chi_squared_for_allPKciiiPf,"ax",@progbits
	.align	128
        .global         _Z23get_chi_squared_for_allPKciiiPf
        .type           _Z23get_chi_squared_for_allPKciiiPf,@function
        .size           _Z23get_chi_squared_for_allPKciiiPf,(.L_x_89 - _Z23get_chi_squared_for_allPKciiiPf)
        .other          _Z23get_chi_squared_for_allPKciiiPf,@"STO_CUDA_ENTRY STV_DEFAULT"
_Z23get_chi_squared_for_allPKciiiPf:
.text._Z23get_chi_squared_for_allPKciiiPf:
[----:B------:R-:W0:Y:S01]  /*0000*/  LDC R1, c[0x0][0x37c] ;  /* 0x0000df00ff017b82 */ /* 0x000e220000000800 */
[----:B------:R-:W1:Y:S07]  /*0010*/  S2R R3, SR_TID.X ;  /* 0x0000000000037919 */ /* 0x000e6e0000002100 */
[----:B------:R-:W1:Y:S01]  /*0020*/  S2UR UR4, SR_CTAID.X ;  /* 0x00000000000479c3 */ /* 0x000e620000002500 */
[----:B------:R-:W2:Y:S07]  /*0030*/  LDCU UR5, c[0x0][0x390] ;  /* 0x00007200ff0577ac */ /* 0x000eae0008000800 */
[----:B------:R-:W1:Y:S02]  /*0040*/  LDC R24, c[0x0][0x360] ;  /* 0x0000d800ff187b82 */ /* 0x000e640000000800 */
[----:B-1----:R-:W-:-:S05]  /*0050*/  IMAD R24, R24, UR4, R3 ;  /* 0x0000000418187c24 */ /* 0x002fca000f8e0203 */
[----:B--2---:R-:W-:-:S13]  /*0060*/  ISETP.GE.AND P0, PT, R24, UR5, PT ;  /* 0x0000000518007c0c */ /* 0x004fda000bf06270 */
[----:B0-----:R-:W-:Y:S05]  /*0070*/  @P0 EXIT ;  /* 0x000000000000094d */ /* 0x001fea0003800000 */
[----:B------:R-:W0:Y:S01]  /*0080*/  LDCU UR4, c[0x0][0x38c] ;  /* 0x00007180ff0477ac */ /* 0x000e220008000800 */
[----:B------:R-:W-:-:S04]  /*0090*/  MOV R0, 0x0 ;  /* 0x0000000000007802 */ /* 0x000fc80000000f00 */
[----:B------:R1:W2:Y:S01]  /*00a0*/  LDC.64 R2, c[0x4][R0] ;  /* 0x0100000000027b82 */ /* 0x0002a20000000a00 */
[----:B0-----:R-:W-:-:S06]  /*00b0*/  UIMAD.WIDE UR4, UR4, 0x4, URZ ;  /* 0x00000004040478a5 */ /* 0x001fcc000f8e02ff */
[----:B------:R-:W-:Y:S02]  /*00c0*/  IMAD.U32 R7, RZ, RZ, UR5 ;  /* 0x00000005ff077e24 */ /* 0x000fe4000f8e00ff */
[----:B------:R-:W-:Y:S02]  /*00d0*/  IMAD.U32 R5, RZ, RZ, UR5 ;  /* 0x00000005ff057e24 */ /* 0x000fe4000f8e00ff */
[----:B------:R-:W-:Y:S02]  /*00e0*/  IMAD.U32 R4, RZ, RZ, UR4 ;  /* 0x00000004ff047e24 */ /* 0x000fe4000f8e00ff */
[----:B------:R-:W-:Y:S02]  /*00f0*/  IMAD.U32 R6, RZ, RZ, UR4 ;  /* 0x00000004ff067e24 */ /* 0x000fe4000f8e00ff */
[----:B-1----:R-:W-:-:S07]  /*0100*/  IMAD.MOV.U32 R5, RZ, RZ, R7 ;  /* 0x000000ffff057224 */ /* 0x002fce00078e0007 */
[----:B------:R-:W-:-:S07]  /*0110*/  LEPC R20, `(.L_x_39) ;  /* 0x000000001014794e */ /* 0x000fce0000000000 */
[----:B--2---:R-:W-:Y:S05]  /*0120*/  CALL.ABS.NOINC R2 ;  /* 0x0000000002007343 */ /* 0x004fea0003c00000 */
.L_x_39:
[----:B------:R-:W0:Y:S01]  /*0130*/  LDC R6, c[0x0][0x38c] ;  /* 0x0000e300ff067b82 */ /* 0x000e220000000800 */
[----:B------:R-:W-:Y:S01]  /*0140*/  BSSY.RECONVERGENT B0, `(.L_x_40) ;  /* 0x0000016000007945 */ /* 0x000fe20003800200 */
[----:B------:R-:W-:Y:S02]  /*0150*/  IMAD.MOV.U32 R19, RZ, RZ, R5 ;  /* 0x000000ffff137224 */ /* 0x000fe400078e0005 */
[----:B------:R-:W-:Y:S02]  /*0160*/  IMAD.MOV.U32 R18, RZ, RZ, R4 ;  /* 0x000000ffff127224 */ /* 0x000fe400078e0004 */
[----:B------:R-:W-:Y:S02]  /*0170*/  IMAD.MOV.U32 R5, RZ, RZ, RZ ;  /* 0x000000ffff057224 */ /* 0x000fe400078e00ff */
[----:B------:R-:W1:Y:S01]  /*0180*/  LDC.64 R22, c[0x0][0x358] ;  /* 0x0000d600ff167b82 */ /* 0x000e620000000a00 */
[----:B0-----:R-:W-:-:S04]  /*0190*/  VIMNMX R0, PT, PT, R24, R6, PT ;  /* 0x0000000618007248 */ /* 0x001fc80003fe0100 */
[----:B------:R-:W-:-:S13]  /*01a0*/  ISETP.GE.AND P0, PT, R0, 0x1, PT ;  /* 0x000000010000780c */ /* 0x000fda0003f06270 */
[----:B-1----:R-:W-:Y:S05]  /*01b0*/  @!P0 BRA `(.L_x_41) ;  /* 0x0000000000388947 */ /* 0x002fea0003800000 */
[----:B------:R-:W-:Y:S02]  /*01c0*/  IMAD.MOV.U32 R5, RZ, RZ, RZ ;  /* 0x000000ffff057224 */ /* 0x000fe400078e00ff */
[----:B------:R-:W-:-:S07]  /*01d0*/  IMAD.MOV.U32 R0, RZ, RZ, R24 ;  /* 0x000000ffff007224 */ /* 0x000fce00078e0018 */
.L_x_42:
[----:B------:R-:W-:Y:S01]  /*01e0*/  IMAD.HI.U32 R2, R0, 0x4ec4ec4f, RZ ;  /* 0x4ec4ec4f00027827 */ /* 0x000fe200078e00ff */
[----:B------:R-:W-:Y:S02]  /*01f0*/  R2UR UR4, R22 ;  /* 0x00000000160472ca */ /* 0x000fe400000e0000 */
[----:B------:R-:W-:Y:S02]  /*0200*/  R2UR UR5, R23 ;  /* 0x00000000170572ca */ /* 0x000fe400000e0000 */
[----:B------:R-:W-:Y:S01]  /*0210*/  SHF.R.U32.HI R7, RZ, 0x3, R2 ;  /* 0x00000003ff077819 */ /* 0x000fe20000011602 */
[----:B------:R-:W-:-:S04]  /*0220*/  IMAD.WIDE.U32 R2, R5, 0x4, R18 ;  /* 0x0000000405027825 */ /* 0x000fc800078e0012 */
[----:B------:R-:W-:Y:S02]  /*0230*/  VIADD R5, R5, 0x1 ;  /* 0x0000000105057836 */ /* 0x000fe40000000000 */
[----:B------:R-:W-:-:S03]  /*0240*/  IMAD R9, R7, -0x1a, R0 ;  /* 0xffffffe607097824 */ /* 0x000fc600078e0200 */
[----:B------:R-:W-:Y:S02]  /*0250*/  ISETP.GE.AND P0, PT, R5, R6, PT ;  /* 0x000000060500720c */ /* 0x000fe40003f06270 */
[----:B------:R0:W-:Y:S02]  /*0260*/  ST.E desc[UR4][R2.64], R9 ;  /* 0x0000000902007985 */ /* 0x0001e4000c101904 */
[----:B------:R-:W-:Y:S01]  /*0270*/  ISETP.LT.U32.OR P0, PT, R0, 0x1a, P0 ;  /* 0x0000001a0000780c */ /* 0x000fe20000701470 */
[----:B------:R-:W-:-:S12]  /*0280*/  IMAD.MOV.U32 R0, RZ, RZ, R7 ;  /* 0x000000ffff007224 */ /* 0x000fd800078e0007 */
[----:B0-----:R-:W-:Y:S05]  /*0290*/  @!P0 BRA `(.L_x_42) ;  /* 0xfffffffc00d08947 */ /* 0x001fea000383ffff */
.L_x_41:
[----:B------:R-:W-:Y:S05]  /*02a0*/  BSYNC.RECONVERGENT B0 ;  /* 0x0000000000007941 */ /* 0x000fea0003800200 */
.L_x_40:
[----:B------:R-:W-:Y:S01]  /*02b0*/  ISETP.GE.AND P0, PT, R5, R6, PT ;  /* 0x000000060500720c */ /* 0x000fe20003f06270 */
[----:B------:R-:W-:-:S12]  /*02c0*/  BSSY.RECONVERGENT B0, `(.L_x_43) ;  /* 0x000007e000007945 */ /* 0x000fd80003800200 */
[----:B------:R-:W-:Y:S05]  /*02d0*/  @P0 BRA `(.L_x_44) ;  /* 0x0000000400f00947 */ /* 0x000fea0003800000 */
[----:B------:R-:W-:Y:S01]  /*02e0*/  IMAD.IADD R0, R5, 0x1, -R6 ;  /* 0x0000000105007824 */ /* 0x000fe200078e0a06 */
[----:B------:R-:W-:Y:S01]  /*02f0*/  BSSY.RECONVERGENT B1, `(.L_x_45) ;  /* 0x000003d000017945 */ /* 0x000fe20003800200 */
[----:B------:R-:W-:-:S03]  /*0300*/  IMAD.IADD R4, R6, 0x1, -R5 ;  /* 0x0000000106047824 */ /* 0x000fc600078e0a05 */
[----:B------:R-:W-:Y:S02]  /*0310*/  ISETP.GT.U32.AND P0, PT, R0, -0x10, PT ;  /* 0xfffffff00000780c */ /* 0x000fe40003f04070 */
[----:B------:R-:W-:-:S04]  /*0320*/  LOP3.LUT R6, R4, 0xf, RZ, 0xc0, !PT ;  /* 0x0000000f04067812 */ /* 0x000fc800078ec0ff */
[----:B------:R-:W-:-:S07]  /*0330*/  ISETP.NE.AND P1, PT, R6, RZ, PT ;  /* 0x000000ff0600720c */ /* 0x000fce0003f25270 */
[----:B------:R-:W-:Y:S06]  /*0340*/  @P0 BRA `(.L_x_46) ;  /* 0x0000000000dc0947 */ /* 0x000fec0003800000 */
[----:B------:R-:W-:Y:S01]  /*0350*/  LOP3.LUT R7, R4, 0xfffffff0, RZ, 0xc0, !PT ;  /* 0xfffffff004077812 */ /* 0x000fe200078ec0ff */
[----:B------:R-:W-:-:S07]  /*0360*/  IMAD.MOV.U32 R0, RZ, RZ, RZ ;  /* 0x000000ffff007224 */ /* 0x000fce00078e00ff */
.L_x_47:
[----:B------:R-:W-:Y:S01]  /*0370*/  VIADD R0, R0, 0x10 ;  /* 0x0000001000007836 */ /* 0x000fe20000000000 */
[C---:B------:R-:W-:Y:S01]  /*0380*/  R2UR UR4, R22.reuse ;  /* 0x00000000160472ca */ /* 0x040fe200000e0000 */
[----:B0-----:R-:W-:Y:S01]  /*0390*/  IMAD.WIDE.U32 R2, R5, 0x4, R18 ;  /* 0x0000000405027825 */ /* 0x001fe200078e0012 */
[----:B------:R-:W-:Y:S02]  /*03a0*/  R2UR UR5, R23 ;  /* 0x00000000170572ca */ /* 0x000fe400000e0000 */
[C---:B------:R-:W-:Y:S01]  /*03b0*/  R2UR UR6, R22.reuse ;  /* 0x00000000160672ca */ /* 0x040fe200000e0000 */
[----:B------:R-:W-:Y:S01]  /*03c0*/  VIADD R5, R5, 0x10 ;  /* 0x0000001005057836 */ /* 0x000fe20000000000 */
[C---:B------:R-:W-:Y:S02]  /*03d0*/  R2UR UR7, R23.reuse ;  /* 0x00000000170772ca */ /* 0x040fe400000e0000 */
[----:B------:R-:W-:Y:S02]  /*03e0*/  R2UR UR8, R22 ;  /* 0x00000000160872ca */ /* 0x000fe400000e0000 */
[----:B------:R-:W-:-:S02]  /*03f0*/  R2UR UR9, R23 ;  /* 0x00000000170972ca */ /* 0x000fc400000e0000 */
[C---:B------:R-:W-:Y:S02]  /*0400*/  R2UR UR10, R22.reuse ;  /* 0x00000000160a72ca */ /* 0x040fe400000e0000 */
[C---:B------:R-:W-:Y:S01]  /*0410*/  R2UR UR11, R23.reuse ;  /* 0x00000000170b72ca */ /* 0x040fe200000e0000 */
[----:B------:R0:W-:Y:S01]  /*0420*/  ST.E desc[UR4][R2.64], RZ ;  /* 0x000000ff02007985 */ /* 0x0001e2000c101904 */
[C---:B------:R-:W-:Y:S02]  /*0430*/  R2UR UR12, R22.reuse ;  /* 0x00000000160c72ca */ /* 0x040fe400000e0000 */
[C---:B------:R-:W-:Y:S01]  /*0440*/  R2UR UR13, R23.reuse ;  /* 0x00000000170d72ca */ /* 0x040fe200000e0000 */
[----:B------:R0:W-:Y:S01]  /*0450*/  ST.E desc[UR6][R2.64+0x4], RZ ;  /* 0x000004ff02007985 */ /* 0x0001e2000c101906 */
[C---:B------:R-:W-:Y:S02]  /*0460*/  R2UR UR14, R22.reuse ;  /* 0x00000000160e72ca */ /* 0x040fe400000e0000 */
[----:B------:R-:W-:Y:S01]  /*0470*/  R2UR UR15, R23 ;  /* 0x00000000170f72ca */ /* 0x000fe200000e0000 */
[----:B------:R0:W-:Y:S01]  /*0480*/  ST.E desc[UR8][R2.64+0x8], RZ ;  /* 0x000008ff02007985 */ /* 0x0001e2000c101908 */
[----:B------:R-:W-:-:S02]  /*0490*/  R2UR UR16, R22 ;  /* 0x00000000161072ca */ /* 0x000fc400000e0000 */
        /* <DEDUP_REMOVED lines=27> */
[----:B------:R-:W-:Y:S01]  /*0650*/  R2UR UR35, R23 ;  /* 0x00000000172372ca */ /* 0x000fe200000e0000 */
[----:B------:R0:W-:Y:S01]  /*0660*/  ST.E desc[UR28][R2.64+0x30], RZ ;  /* 0x000030ff02007985 */ /* 0x0001e2000c10191c */
[----:B------:R-:W-:-:S03]  /*0670*/  ISETP.NE.AND P0, PT, R0, R7, PT ;  /* 0x000000070000720c */ /* 0x000fc60003f05270 */
[----:B------:R0:W-:Y:S04]  /*0680*/  ST.E desc[UR30][R2.64+0x34], RZ ;  /* 0x000034ff02007985 */ /* 0x0001e8000c10191e */
[----:B------:R0:W-:Y:S04]  /*0690*/  ST.E desc[UR32][R2.64+0x38], RZ ;  /* 0x000038ff02007985 */ /* 0x0001e8000c101920 */
[----:B------:R0:W-:Y:S02]  /*06a0*/  ST.E desc[UR34][R2.64+0x3c], RZ ;  /* 0x00003cff02007985 */ /* 0x0001e4000c101922 */
[----:B------:R-:W-:Y:S05]  /*06b0*/  @P0 BRA `(.L_x_47) ;  /* 0xfffffffc002c0947 */ /* 0x000fea000383ffff */
.L_x_46:
[----:B------:R-:W-:Y:S05]  /*06c0*/  BSYNC.RECONVERGENT B1 ;  /* 0x0000000000017941 */ /* 0x000fea0003800200 */
.L_x_45:
[----:B------:R-:W-:Y:S05]  /*06d0*/  @!P1 BRA `(.L_x_44) ;  /* 0x0000000000f09947 */ /* 0x000fea0003800000 */
[----:B------:R-:W-:Y:S01]  /*06e0*/  ISETP.GE.U32.AND P0, PT, R6, 0x8, PT ;  /* 0x000000080600780c */ /* 0x000fe20003f06070 */
[----:B------:R-:W-:Y:S01]  /*06f0*/  BSSY.RECONVERGENT B1, `(.L_x_48) ;  /* 0x000001e000017945 */ /* 0x000fe20003800200 */
[----:B------:R-:W-:-:S04]  /*0700*/  LOP3.LUT R0, R4, 0x7, RZ, 0xc0, !PT ;  /* 0x0000000704007812 */ /* 0x000fc800078ec0ff */
[----:B------:R-:W-:-:S07]  /*0710*/  ISETP.NE.AND P1, PT, R0, RZ, PT ;  /* 0x000000ff0000720c */ /* 0x000fce0003f25270 */
[----:B------:R-:W-:Y:S06]  /*0720*/  @!P0 BRA `(.L_x_49) ;  /* 0x0000000000688947 */ /* 0x000fec0003800000 */
        /* <DEDUP_REMOVED lines=20> */
[----:B------:R-:W-:Y:S02]  /*0870*/  R2UR UR18, R22 ;  /* 0x00000000161272ca */ /* 0x000fe400000e0000 */
[----:B------:R-:W-:Y:S01]  /*0880*/  R2UR UR19, R23 ;  /* 0x00000000171372ca */ /* 0x000fe200000e0000 */
[----:B------:R1:W-:Y:S04]  /*0890*/  ST.E desc[UR12][R2.64+0x10], RZ ;  /* 0x000010ff02007985 */ /* 0x0003e8000c10190c */
[----:B------:R1:W-:Y:S04]  /*08a0*/  ST.E desc[UR14][R2.64+0x14], RZ ;  /* 0x000014ff02007985 */ /* 0x0003e8000c10190e */
[----:B------:R1:W-:Y:S04]  /*08b0*/  ST.E desc[UR16][R2.64+0x18], RZ ;  /* 0x000018ff02007985 */ /* 0x0003e8000c101910 */
[----:B------:R1:W-:Y:S02]  /*08c0*/  ST.E desc[UR18][R2.64+0x1c], RZ ;  /* 0x00001cff02007985 */ /* 0x0003e4000c101912 */
.L_x_49:
[----:B------:R-:W-:Y:S05]  /*08d0*/  BSYNC.RECONVERGENT B1 ;  /* 0x0000000000017941 */ /* 0x000fea0003800200 */
.L_x_48:
[----:B------:R-:W-:Y:S05]  /*08e0*/  @!P1 BRA `(.L_x_44) ;  /* 0x00000000006c9947 */ /* 0x000fea0003800000 */
[----:B------:R-:W-:Y:S02]  /*08f0*/  ISETP.GE.U32.AND P0, PT, R0, 0x4, PT ;  /* 0x000000040000780c */ /* 0x000fe40003f06070 */
[----:B------:R-:W-:-:S04]  /*0900*/  LOP3.LUT R7, R4, 0x3, RZ, 0xc0, !PT ;  /* 0x0000000304077812 */ /* 0x000fc800078ec0ff */
[----:B------:R-:W-:-:S07]  /*0910*/  ISETP.NE.AND P1, PT, R7, RZ, PT ;  /* 0x000000ff0700720c */ /* 0x000fce0003f25270 */
[C---:B------:R-:W-:Y:S01]  /*0920*/  @P0 R2UR UR4, R22.reuse ;  /* 0x00000000160402ca */ /* 0x040fe200000e0000 */
[----:B01----:R-:W-:Y:S01]  /*0930*/  @P0 IMAD.WIDE.U32 R2, R5, 0x4, R18 ;  /* 0x0000000405020825 */ /* 0x003fe200078e0012 */
[----:B------:R-:W-:Y:S02]  /*0940*/  @P0 R2UR UR5, R23 ;  /* 0x00000000170502ca */ /* 0x000fe400000e0000 */
[C---:B------:R-:W-:Y:S01]  /*0950*/  @P0 R2UR UR6, R22.reuse ;  /* 0x00000000160602ca */ /* 0x040fe200000e0000 */
[----:B------:R-:W-:Y:S01]  /*0960*/  @P0 VIADD R5, R5, 0x4 ;  /* 0x0000000405050836 */ /* 0x000fe20000000000 */
[C---:B------:R-:W-:Y:S02]  /*0970*/  @P0 R2UR UR7, R23.reuse ;  /* 0x00000000170702ca */ /* 0x040fe400000e0000 */
[----:B------:R-:W-:Y:S02]  /*0980*/  @P0 R2UR UR8, R22 ;  /* 0x00000000160802ca */ /* 0x000fe400000e0000 */
[----:B------:R-:W-:-:S02]  /*0990*/  @P0 R2UR UR9, R23 ;  /* 0x00000000170902ca */ /* 0x000fc400000e0000 */
[----:B------:R-:W-:Y:S02]  /*09a0*/  @P0 R2UR UR10, R22 ;  /* 0x00000000160a02ca */ /* 0x000fe400000e0000 */
[----:B------:R-:W-:Y:S01]  /*09b0*/  @P0 R2UR UR11, R23 ;  /* 0x00000000170b02ca */ /* 0x000fe200000e0000 */
[----:B------:R2:W-:Y:S04]  /*09c0*/  @P0 ST.E desc[UR4][R2.64], RZ ;  /* 0x000000ff02000985 */ /* 0x0005e8000c101904 */
[----:B------:R2:W-:Y:S04]  /*09d0*/  @P0 ST.E desc[UR6][R2.64+0x4], RZ ;  /* 0x000004ff02000985 */ /* 0x0005e8000c101906 */
[----:B------:R2:W-:Y:S04]  /*09e0*/  @P0 ST.E desc[UR8][R2.64+0x8], RZ ;  /* 0x000008ff02000985 */ /* 0x0005e8000c101908 */
[----:B------:R2:W-:Y:S01]  /*09f0*/  @P0 ST.E desc[UR10][R2.64+0xc], RZ ;  /* 0x00000cff02000985 */ /* 0x0005e2000c10190a */
[----:B------:R-:W-:Y:S05]  /*0a00*/  @!P1 BRA `(.L_x_44) ;  /* 0x0000000000249947 */ /* 0x000fea0003800000 */
[----:B------:R-:W-:-:S07]  /*0a10*/  IMAD.MOV.U32 R0, RZ, RZ, RZ ;  /* 0x000000ffff007224 */ /* 0x000fce00078e00ff */
.L_x_50:
[----:B------:R-:W-:Y:S01]  /*0a20*/  VIADD R0, R0, 0x1 ;  /* 0x0000000100007836 */ /* 0x000fe20000000000 */
[----:B------:R-:W-:Y:S01]  /*0a30*/  R2UR UR4, R22 ;  /* 0x00000000160472ca */ /* 0x000fe200000e0000 */
[----:B--23--:R-:W-:Y:S01]  /*0a40*/  IMAD.WIDE.U32 R2, R5, 0x4, R18 ;  /* 0x0000000405027825 */ /* 0x00cfe200078e0012 */
[----:B------:R-:W-:Y:S02]  /*0a50*/  R2UR UR5, R23 ;  /* 0x00000000170572ca */ /* 0x000fe400000e0000 */
[----:B------:R-:W-:Y:S01]  /*0a60*/  ISETP.NE.AND P0, PT, R0, R7, PT ;  /* 0x000000070000720c */ /* 0x000fe20003f05270 */
[----:B------:R-:W-:-:S10]  /*0a70*/  VIADD R5, R5, 0x1 ;  /* 0x0000000105057836 */ /* 0x000fd40000000000 */
[----:B------:R3:W-:Y:S02]  /*0a80*/  ST.E desc[UR4][R2.64], RZ ;  /* 0x000000ff02007985 */ /* 0x0007e4000c101904 */
[----:B------:R-:W-:Y:S05]  /*0a90*/  @P0 BRA `(.L_x_50) ;  /* 0xfffffffc00e00947 */ /* 0x000fea000383ffff */
.L_x_44:
[----:B------:R-:W-:Y:S05]  /*0aa0*/  BSYNC.RECONVERGENT B0 ;  /* 0x0000000000007941 */ /* 0x000fea0003800200 */
.L_x_43:
[----:B0123--:R-:W0:Y:S01]  /*0ab0*/  LDC.64 R2, c[0x0][0x398] ;  /* 0x0000e600ff027b82 */ /* 0x00fe220000000a00 */
[----:B------:R-:W-:Y:S01]  /*0ac0*/  R2UR UR4, R22 ;  /* 0x00000000160472ca */ /* 0x000fe200000e0000 */
[----:B------:R-:W-:Y:S01]  /*0ad0*/  IMAD.MOV.U32 R4, RZ, RZ, 0x68 ;  /* 0x00000068ff047424 */ /* 0x000fe200078e00ff */
[----:B------:R-:W-:Y:S01]  /*0ae0*/  R2UR UR5, R23 ;  /* 0x00000000170572ca */ /* 0x000fe200000e0000 */
[----:B------:R-:W-:Y:S01]  /*0af0*/  IMAD.MOV.U32 R5, RZ, RZ, RZ ;  /* 0x000000ffff057224 */ /* 0x000fe200078e00ff */
[----:B------:R-:W-:Y:S01]  /*0b00*/  MOV R0, 0x0 ;  /* 0x0000000000007802 */ /* 0x000fe20000000f00 */
[----:B0-----:R-:W-:-:S03]  /*0b10*/  IMAD.WIDE R24, R24, 0x4, R2 ;  /* 0x0000000418187825 */ /* 0x001fc600078e0202 */
[----:B------:R0:W1:Y:S07]  /*0b20*/  LDC.64 R2, c[0x4][R0] ;  /* 0x0100000000027b82 */ /* 0x00006e0000000a00 */
[----:B------:R0:W-:Y:S02]  /*0b30*/  STG.E desc[UR4][R24.64], RZ ;  /* 0x000000ff18007986 */ /* 0x0001e4000c101904 */
[----:B------:R-:W-:-:S07]  /*0b40*/  LEPC R20, `(.L_x_51) ;  /* 0x000000001014794e */ /* 0x000fce0000000000 */
[----:B01----:R-:W-:Y:S05]  /*0b50*/  CALL.ABS.NOINC R2 ;  /* 0x0000000002007343 */ /* 0x003fea0003c00000 */
.L_x_51:
[----:B------:R-:W0:Y:S01]  /*0b60*/  LDCU UR4, c[0x0][0x388] ;  /* 0x00007100ff0477ac */ /* 0x000e220008000800 */
[----:B------:R-:W-:Y:S02]  /*0b70*/  IMAD.MOV.U32 R2, RZ, RZ, RZ ;  /* 0x000000ffff027224 */ /* 0x000fe400078e00ff */
[----:B------:R-:W-:Y:S02]  /*0b80*/  IMAD.MOV.U32 R16, RZ, RZ, R4 ;  /* 0x000000ffff107224 */ /* 0x000fe400078e0004 */
[----:B------:R-:W-:Y:S01]  /*0b90*/  IMAD.MOV.U32 R17, RZ, RZ, R5 ;  /* 0x000000ffff117224 */ /* 0x000fe200078e0005 */
[----:B0-----:R-:W-:-:S09]  /*0ba0*/  UISETP.GE.AND UP0, UPT, UR4, 0x1, UPT ;  /* 0x000000010400788c */ /* 0x001fd2000bf06270 */
[----:B------:R-:W-:Y:S05]  /*0bb0*/  BRA.U !UP0, `(.L_x_52) ;  /* 0x0000001108887547 */ /* 0x000fea000b800000 */
[----:B------:R-:W0:Y:S02]  /*0bc0*/  LDC R9, c[0x0][0x38c] ;  /* 0x0000e300ff097b82 */ /* 0x000e240000000800 */
[----:B0-----:R-:W-:-:S13]  /*0bd0*/  ISETP.GE.AND P0, PT, R9, 0x1, PT ;  /* 0x000000010900780c */ /* 0x001fda0003f06270 */
[----:B------:R-:W-:Y:S05]  /*0be0*/  @!P0 BRA `(.L_x_53) ;  /* 0x0000000c00f48947 */ /* 0x000fea0003800000 */
[C---:B------:R-:W-:Y:S01]  /*0bf0*/  LOP3.LUT R0, R9.reuse, 0xf, RZ, 0xc0, !PT ;  /* 0x0000000f09007812 */ /* 0x040fe200078ec0ff */
[----:B------:R-:W-:Y:S01]  /*0c00*/  BSSY.RECONVERGENT B0, `(.L_x_54) ;  /* 0x00000fa000007945 */ /* 0x000fe20003800200 */
[----:B------:R-:W-:Y:S02]  /*0c10*/  LOP3.LUT R2, R9, 0x7, RZ, 0xc0, !PT ;  /* 0x0000000709027812 */ /* 0x000fe400078ec0ff */
[----:B------:R-:W-:Y:S02]  /*0c20*/  CS2R R6, SRZ ;  /* 0x0000000000067805 */ /* 0x000fe4000001ff00 */
[----:B------:R-:W-:Y:S01]  /*0c30*/  IADD3 R3, P2, PT, R18, 0x20, RZ ;  /* 0x0000002012037810 */ /* 0x000fe20007f5e0ff */
[----:B------:R-:W-:Y:S02]  /*0c40*/  VIADD R4, R0, 0xffffffff ;  /* 0xffffffff00047836 */ /* 0x000fe40000000000 */
[----:B------:R-:W-:Y:S02]  /*0c50*/  VIADD R5, R2, 0xffffffff ;  /* 0xffffffff02057836 */ /* 0x000fe40000000000 */
[----:B------:R-:W-:Y:S01]  /*0c60*/  IMAD.X R8, RZ, RZ, R19, P2 ;  /* 0x000000ffff087224 */ /* 0x000fe200010e0613 */
[----:B------:R-:W-:-:S02]  /*0c70*/  ISETP.GE.U32.AND P0, PT, R4, 0x7, PT ;  /* 0x000000070400780c */ /* 0x000fc40003f06070 */
[----:B------:R-:W-:Y:S02]  /*0c80*/  LOP3.LUT R4, R9, 0x7ffffff0, RZ, 0xc0, !PT ;  /* 0x7ffffff009047812 */ /* 0x000fe400078ec0ff */
[----:B------:R-:W-:Y:S02]  /*0c90*/  ISETP.GE.U32.AND P1, PT, R5, 0x3, PT ;  /* 0x000000030500780c */ /* 0x000fe40003f26070 */
[----:B------:R-:W-:Y:S01]  /*0ca0*/  LOP3.LUT R5, R9, 0x3, RZ, 0xc0, !PT ;  /* 0x0000000309057812 */ /* 0x000fe200078ec0ff */
[----:B------:R-:W-:-:S10]  /*0cb0*/  IMAD.MOV R9, RZ, RZ, -R4 ;  /* 0x000000ffff097224 */ /* 0x000fd400078e0a04 */
.L_x_61:
[----:B0-----:R-:W0:Y:S01]  /*0cc0*/  LDC R21, c[0x0][0x38c] ;  /* 0x0000e300ff157b82 */ /* 0x001e220000000800 */
[----:B------:R-:W-:Y:S02]  /*0cd0*/  IMAD.MOV.U32 R27, RZ, RZ, RZ ;  /* 0x000000ffff1b7224 */ /* 0x000fe400078e00ff */
[----:B------:R-:W-:Y:S01]  /*0ce0*/  IMAD.MOV.U32 R20, RZ, RZ, RZ ;  /* 0x000000ffff147224 */ /* 0x000fe200078e00ff */
[----:B0-----:R-:W-:-:S13]  /*0cf0*/  ISETP.GE.U32.AND P2, PT, R21, 0x10, PT ;  /* 0x000000101500780c */ /* 0x001fda0003f46070 */
[----:B------:R-:W-:Y:S05]  /*0d00*/  @!P2 BRA `(.L_x_55) ;  /* 0x000000040078a947 */ /* 0x000fea0003800000 */
[----:B------:R-:W0:Y:S01]  /*0d10*/  LDCU.64 UR4, c[0x0][0x380] ;  /* 0x00007000ff0477ac */ /* 0x000e220008000a00 */
[----:B------:R-:W-:Y:S01]  /*0d20*/  BSSY.RECONVERGENT B1, `(.L_x_56) ;  /* 0x000005b000017945 */ /* 0x000fe20003800200 */
[----:B------:R-:W-:Y:S02]  /*0d30*/  IMAD.MOV.U32 R20, RZ, RZ, RZ ;  /* 0x000000ffff147224 */ /* 0x000fe400078e00ff */
[----:B------:R-:W-:Y:S02]  /*0d40*/  IMAD.MOV.U32 R15, RZ, RZ, R3 ;  /* 0x000000ffff0f7224 */ /* 0x000fe400078e0003 */
[----:B------:R-:W-:Y:S02]  /*0d50*/  IMAD.MOV.U32 R26, RZ, RZ, R8 ;  /* 0x000000ffff1a7224 */ /* 0x000fe400078e0008 */
[----:B------:R-:W-:Y:S01]  /*0d60*/  IMAD.MOV.U32 R14, RZ, RZ, R9 ;  /* 0x000000ffff0e7224 */ /* 0x000fe200078e0009 */
[----:B0-----:R-:W-:-:S04]  /*0d70*/  IADD3 R27, P2, PT, R6, UR4, RZ ;  /* 0x00000004061b7c10 */ /* 0x001fc8000ff5e0ff */
[----:B------:R-:W-:-:S04]  /*0d80*/  IADD3 R27, P3, PT, R27, 0x7, RZ ;  /* 0x000000071b1b7810 */ /* 0x000fc80007f7e0ff */
[----:B------:R-:W-:-:S09]  /*0d90*/  IADD3.X R28, PT, PT, RZ, UR5, RZ, P3, P2 ;  /* 0x00000005ff1c7c10 */ /* 0x000fd20009fe44ff */
.L_x_57:
[C---:B------:R-:W-:Y:S01]  /*0da0*/  R2UR UR4, R22.reuse ;  /* 0x00000000160472ca */ /* 0x040fe200000e0000 */
[----:B------:R-:W-:Y:S01]  /*0db0*/  IMAD.MOV.U32 R12, RZ, RZ, R27 ;  /* 0x000000ffff0c7224 */ /* 0x000fe200078e001b */
[C---:B------:R-:W-:Y:S01]  /*0dc0*/  R2UR UR5, R23.reuse ;  /* 0x00000000170572ca */ /* 0x040fe200000e0000 */
[----:B------:R-:W-:Y:S01]  /*0dd0*/  IMAD.MOV.U32 R13, RZ, RZ, R28 ;  /* 0x000000ffff0d7224 */ /* 0x000fe200078e001c */
[C---:B------:R-:W-:Y:S02]  /*0de0*/  R2UR UR6, R22.reuse ;  /* 0x00000000160672ca */ /* 0x040fe400000e0000 */
[C---:B------:R-:W-:Y:S02]  /*0df0*/  R2UR UR7, R23.reuse ;  /* 0x00000000170772ca */ /* 0x040fe400000e0000 */
[----:B------:R-:W-:Y:S02]  /*0e00*/  R2UR UR8, R22 ;  /* 0x00000000160872ca */ /* 0x000fe400000e0000 */
[----:B------:R-:W-:Y:S01]  /*0e10*/  R2UR UR9, R23 ;  /* 0x00000000170972ca */ /* 0x000fe200000e0000 */
[----:B------:R-:W-:-:S02]  /*0e20*/  IMAD.MOV.U32 R10, RZ, RZ, R15 ;  /* 0x000000ffff0a7224 */ /* 0x000fc400078e000f */
[----:B------:R-:W-:Y:S02]  /*0e30*/  IMAD.MOV.U32 R11, RZ, RZ, R26 ;  /* 0x000000ffff0b7224 */ /* 0x000fe400078e001a */
[----:B------:R-:W2:Y:S04]  /*0e40*/  LDG.E.S8 R27, desc[UR4][R12.64+-0x7] ;  /* 0xfffff9040c1b7981 */ /* 0x000ea8000c1e1300 */
[----:B------:R-:W3:Y:S04]  /*0e50*/  LD.E R28, desc[UR6][R10.64+-0x20] ;  /* 0xffffe0060a1c7980 */ /* 0x000ee8000c101900 */
[----:B------:R-:W4:Y:S04]  /*0e60*/  LDG.E.S8 R26, desc[UR8][R12.64+-0x6] ;  /* 0xfffffa080c1a7981 */ /* 0x000f28000c1e1300 */
[----:B------:R-:W5:Y:S01]  /*0e70*/  LD.E R15, desc[UR4][R10.64+-0x1c] ;  /* 0xffffe4040a0f7980 */ /* 0x000f62000c101900 */
[----:B--2---:R-:W-:-:S04]  /*0e80*/  VIADD R27, R27, 0xffffff9f ;  /* 0xffffff9f1b1b7836 */ /* 0x004fc80000000000 */
[----:B---3--:R-:W-:Y:S02]  /*0e90*/  IMAD R28, R27, R28, R20 ;  /* 0x0000001c1b1c7224 */ /* 0x008fe400078e0214 */
[----:B------:R-:W2:Y:S01]  /*0ea0*/  LDG.E.S8 R27, desc[UR4][R12.64+-0x5] ;  /* 0xfffffb040c1b7981 */ /* 0x000ea2000c1e1300 */
[----:B----4-:R-:W-:-:S03]  /*0eb0*/  VIADD R26, R26, 0xffffff9f ;  /* 0xffffff9f1a1a7836 */ /* 0x010fc60000000000 */
[----:B------:R-:W3:Y:S01]  /*0ec0*/  LDG.E.S8 R20, desc[UR8][R12.64+-0x4] ;  /* 0xfffffc080c147981 */ /* 0x000ee2000c1e1300 */
[----:B-----5:R-:W-:-:S03]  /*0ed0*/  IMAD R26, R26, R15, R28 ;  /* 0x0000000f1a1a7224 */ /* 0x020fc600078e021c */
[----:B------:R-:W4:Y:S04]  /*0ee0*/  LD.E R28, desc[UR6][R10.64+-0x18] ;  /* 0xffffe8060a1c7980 */ /* 0x000f28000c101900 */
[----:B------:R-:W5:Y:S01]  /*0ef0*/  LD.E R15, desc[UR4][R10.64+-0x14] ;  /* 0xffffec040a0f7980 */ /* 0x000f62000c101900 */
[----:B--2---:R-:W-:Y:S02]  /*0f00*/  VIADD R27, R27, 0xffffff9f ;  /* 0xffffff9f1b1b7836 */ /* 0x004fe40000000000 */
[----:B---3--:R-:W-:Y:S02]  /*0f10*/  VIADD R20, R20, 0xffffff9f ;  /* 0xffffff9f14147836 */ /* 0x008fe40000000000 */
[----:B----4-:R-:W-:Y:S02]  /*0f20*/  IMAD R26, R27, R28, R26 ;  /* 0x0000001c1b1a7224 */ /* 0x010fe400078e021a */
[----:B------:R-:W2:Y:S02]  /*0f30*/  LDG.E.S8 R27, desc[UR4][R12.64+-0x3] ;  /* 0xfffffd040c1b7981 */ /* 0x000ea4000c1e1300 */
[----:B-----5:R-:W-:-:S02]  /*0f40*/  IMAD R26, R20, R15, R26 ;  /* 0x0000000f141a7224 */ /* 0x020fc400078e021a */
[----:B------:R-:W3:Y:S04]  /*0f50*/  LD.E R28, desc[UR6][R10.64+-0x10] ;  /* 0xfffff0060a1c7980 */ /* 0x000ee8000c101900 */
[----:B------:R-:W4:Y:S04]  /*0f60*/  LDG.E.S8 R20, desc[UR8][R12.64+-0x2] ;  /* 0xfffffe080c147981 */ /* 0x000f28000c1e1300 */
[----:B------:R-:W5:Y:S01]  /*0f70*/  LD.E R15, desc[UR4][R10.64+-0xc] ;  /* 0xfffff4040a0f7980 */ /* 0x000f62000c101900 */
[----:B--2---:R-:W-:-:S04]  /*0f80*/  VIADD R27, R27, 0xffffff9f ;  /* 0xffffff9f1b1b7836 */ /* 0x004fc80000000000 */
[----:B---3--:R-:W-:Y:S02]  /*0f90*/  IMAD R26, R27, R28, R26 ;  /* 0x0000001c1b1a7224 */ /* 0x008fe400078e021a */
[----:B------:R-:W2:Y:S01]  /*0fa0*/  LDG.E.S8 R27, desc[UR4][R12.64+-0x1] ;  /* 0xffffff040c1b7981 */ /* 0x000ea2000c1e1300 */
[----:B----4-:R-:W-:-:S03]  /*0fb0*/  VIADD R20, R20, 0xffffff9f ;  /* 0xffffff9f14147836 */ /* 0x010fc60000000000 */
[----:B------:R-:W3:Y:S01]  /*0fc0*/  LD.E R28, desc[UR6][R10.64+-0x8] ;  /* 0xfffff8060a1c7980 */ /* 0x000ee2000c101900 */
[----:B-----5:R-:W-:-:S03]  /*0fd0*/  IMAD R26, R20, R15, R26 ;  /* 0x0000000f141a7224 */ /* 0x020fc600078e021a */
        /* <DEDUP_REMOVED lines=26> */
[----:B------:R-:W-:Y:S02]  /*1180*/  R2UR UR10, R22 ;  /* 0x00000000160a72ca */ /* 0x000fe400000e0000 */
[----:B------:R-:W-:Y:S01]  /*1190*/  R2UR UR11, R23 ;  /* 0x00000000170b72ca */ /* 0x000fe200000e0000 */
        /* <DEDUP_REMOVED lines=8> */
[----:B------:R-:W-:-:S05]  /*1220*/  VIADD R14, R14, 0x10 ;  /* 0x000000100e0e7836 */ /* 0x000fca0000000000 */
[----:B------:R-:W-:Y:S01]  /*1230*/  ISETP.NE.AND P2, PT, R14, RZ, PT ;  /* 0x000000ff0e00720c */ /* 0x000fe20003f45270 */
[----:B--2---:R-:W-:-:S04]  /*1240*/  VIADD R27, R27, 0xffffff9f ;  /* 0xffffff9f1b1b7836 */ /* 0x004fc80000000000 */
[----:B---3--:R-:W-:Y:S02]  /*1250*/  IMAD R27, R27, R28, R26 ;  /* 0x0000001c1b1b7224 */ /* 0x008fe400078e021a */
[----:B----4-:R-:W-:-:S04]  /*1260*/  VIADD R15, R15, 0xffffff9f ;  /* 0xffffff9f0f0f7836 */ /* 0x010fc80000000000 */
[----:B-----5:R-:W-:Y:S01]  /*1270*/  IMAD R20, R15, R20, R27 ;  /* 0x000000140f147224 */ /* 0x020fe200078e021b */
[----:B------:R-:W-:Y:S02]  /*1280*/  IADD3 R27, P3, PT, R12, 0x10, RZ ;  /* 0x000000100c1b7810 */ /* 0x000fe40007f7e0ff */
[----:B------:R-:W-:-:S03]  /*1290*/  IADD3 R15, P4, PT, R10, 0x40, RZ ;  /* 0x000000400a0f7810 */ /* 0x000fc60007f9e0ff */
[----:B------:R-:W-:Y:S02]  /*12a0*/  IMAD.X R28, RZ, RZ, R13, P3 ;  /* 0x000000ffff1c7224 */ /* 0x000fe400018e060d */
[----:B------:R-:W-:Y:S01]  /*12b0*/  IMAD.X R26, RZ, RZ, R11, P4 ;  /* 0x000000ffff1a7224 */ /* 0x000fe200020e060b */
[----:B------:R-:W-:Y:S07]  /*12c0*/  @P2 BRA `(.L_x_57) ;  /* 0xfffffff800b42947 */ /* 0x000fee000383ffff */
[----:B------:R-:W-:Y:S05]  /*12d0*/  BSYNC.RECONVERGENT B1 ;  /* 0x0000000000017941 */ /* 0x000fea0003800200 */
.L_x_56:
[----:B------:R-:W-:-:S07]  /*12e0*/  IMAD.MOV.U32 R27, RZ, RZ, R4 ;  /* 0x000000ffff1b7224 */ /* 0x000fce00078e0004 */
.L_x_55:
[----:B------:R-:W-:-:S13]  /*12f0*/  ISETP.NE.AND P2, PT, R0, RZ, PT ;  /* 0x000000ff0000720c */ /* 0x000fda0003f45270 */
[----:B------:R-:W-:Y:S05]  /*1300*/  @!P2 BRA `(.L_x_58) ;  /* 0x0000000400e0a947 */ /* 0x000fea0003800000 */
[----:B------:R-:W-:Y:S01]  /*1310*/  ISETP.NE.AND P2, PT, R2, RZ, PT ;  /* 0x000000ff0200720c */ /* 0x000fe20003f45270 */
[----:B------:R-:W-:-:S12]  /*1320*/  @!P0 BRA `(.L_x_59) ;  /* 0x0000000000c08947 */ /* 0x000fd80003800000 */
[----:B------:R-:W0:Y:S01]  /*1330*/  LDCU.64 UR4, c[0x0][0x380] ;  /* 0x00007000ff0477ac */ /* 0x000e220008000a00 */
[----:B------:R-:W-:Y:S01]  /*1340*/  IMAD.IADD R14, R27, 0x1, R6 ;  /* 0x000000011b0e7824 */ /* 0x000fe200078e0206 */
[C---:B------:R-:W-:Y:S02]  /*1350*/  R2UR UR6, R22.reuse ;  /* 0x00000000160672ca */ /* 0x040fe400000e0000 */
[C---:B------:R-:W-:Y:S02]  /*1360*/  R2UR UR7, R23.reuse ;  /* 0x00000000170772ca */ /* 0x040fe400000e0000 */
[C---:B------:R-:W-:Y:S02]  /*1370*/  R2UR UR10, R22.reuse ;  /* 0x00000000160a72ca */ /* 0x040fe400000e0000 */
[----:B------:R-:W-:Y:S02]  /*1380*/  R2UR UR11, R23 ;  /* 0x00000000170b72ca */ /* 0x000fe400000e0000 */
[----:B------:R-:W-:-:S02]  /*1390*/  R2UR UR8, R22 ;  /* 0x00000000160872ca */ /* 0x000fc400000e0000 */
[----:B------:R-:W-:Y:S02]  /*13a0*/  R2UR UR9, R23 ;  /* 0x00000000170972ca */ /* 0x000fe400000e0000 */
[----:B0-----:R-:W-:-:S05]  /*13b0*/  IADD3 R14, P3, PT, R14, UR4, RZ ;  /* 0x000000040e0e7c10 */ /* 0x001fca000ff7e0ff */
[----:B------:R-:W-:Y:S01]  /*13c0*/  IMAD.X R15, RZ, RZ, UR5, P3 ;  /* 0x00000005ff0f7e24 */ /* 0x000fe200098e06ff */
[C---:B------:R-:W-:Y:S01]  /*13d0*/  IADD3 R10, P3, P4, R27.reuse, UR4, R6 ;  /* 0x000000041b0a7c10 */ /* 0x040fe2000fc7e006 */
[----:B------:R-:W-:-:S03]  /*13e0*/  IMAD.WIDE.U32 R12, R27, 0x4, R18 ;  /* 0x000000041b0c7825 */ /* 0x000fc600078e0012 */
[----:B------:R-:W-:Y:S01]  /*13f0*/  IADD3.X R11, PT, PT, RZ, UR5, RZ, P3, P4 ;  /* 0x00000005ff0b7c10 */ /* 0x000fe20009fe84ff */
[----:B------:R-:W2:Y:S04]  /*1400*/  LDG.E.S8 R14, desc[UR6][R14.64] ;  /* 0x000000060e0e7981 */ /* 0x000ea8000c1e1300 */
[----:B------:R-:W3:Y:S04]  /*1410*/  LDG.E.S8 R28, desc[UR10][R10.64+0x1] ;  /* 0x0000010a0a1c7981 */ /* 0x000ee8000c1e1300 */
[----:B------:R-:W4:Y:S04]  /*1420*/  LD.E R26, desc[UR6][R12.64+0x4] ;  /* 0x000004060c1a7980 */ /* 0x000f28000c101900 */
[----:B------:R-:W5:Y:S01]  /*1430*/  LD.E R15, desc[UR8][R12.64] ;  /* 0x000000080c0f7980 */ /* 0x000f62000c101900 */
[----:B------:R-:W-:-:S02]  /*1440*/  R2UR UR4, R22 ;  /* 0x00000000160472ca */ /* 0x000fc400000e0000 */
[----:B------:R-:W-:Y:S01]  /*1450*/  R2UR UR5, R23 ;  /* 0x00000000170572ca */ /* 0x000fe200000e0000 */
[----:B--2---:R-:W-:-:S12]  /*1460*/  VIADD R29, R14, 0xffffff9f ;  /* 0xffffff9f0e1d7836 */ /* 0x004fd80000000000 */
[----:B------:R-:W2:Y:S01]  /*1470*/  LD.E R14, desc[UR4][R12.64+0xc] ;  /* 0x00000c040c0e7980 */ /* 0x000ea2000c101900 */
[----:B---3--:R-:W-:Y:S02]  /*1480*/  VIADD R28, R28, 0xffffff9f ;  /* 0xffffff9f1c1c7836 */ /* 0x008fe40000000000 */
[----:B-----5:R-:W-:Y:S02]  /*1490*/  IMAD R29, R29, R15, R20 ;  /* 0x0000000f1d1d7224 */ /* 0x020fe400078e0214 */
[----:B------:R-:W3:Y:S02]  /*14a0*/  LDG.E.S8 R20, desc[UR4][R10.64+0x2] ;  /* 0x000002040a147981 */ /* 0x000ee4000c1e1300 */
[----:B----4-:R-:W-:Y:S02]  /*14b0*/  IMAD R26, R28, R26, R29 ;  /* 0x0000001a1c1a7224 */ /* 0x010fe400078e021d */
[----:B------:R-:W4:Y:S04]  /*14c0*/  LDG.E.S8 R15, desc[UR8][R10.64+0x3] ;  /* 0x000003080a0f7981 */ /* 0x000f28000c1e1300 */
[----:B------:R-:W5:Y:S01]  /*14d0*/  LD.E R28, desc[UR6][R12.64+0x8] ;  /* 0x000008060c1c7980 */ /* 0x000f62000c101900 */
[----:B---3--:R-:W-:-:S03]  /*14e0*/  VIADD R29, R20, 0xffffff9f ;  /* 0xffffff9f141d7836 */ /* 0x008fc60000000000 */
[----:B------:R-:W3:Y:S01]  /*14f0*/  LDG.E.S8 R20, desc[UR4][R10.64+0x4] ;  /* 0x000004040a147981 */ /* 0x000ee2000c1e1300 */
[----:B----4-:R-:W-:Y:S02]  /*1500*/  VIADD R15, R15, 0xffffff9f ;  /* 0xffffff9f0f0f7836 */ /* 0x010fe40000000000 */
[----:B-----5:R-:W-:Y:S02]  /*1510*/  IMAD R29, R29, R28, R26 ;  /* 0x0000001c1d1d7224 */ /* 0x020fe400078e021a */
[----:B------:R-:W4:Y:S02]  /*1520*/  LD.E R26, desc[UR6][R12.64+0x10] ;  /* 0x000010060c1a7980 */ /* 0x000f24000c101900 */
[----:B--2---:R-:W-:Y:S02]  /*1530*/  IMAD R29, R15, R14, R29 ;  /* 0x0000000e0f1d7224 */ /* 0x004fe400078e021d */
[----:B------:R-:W2:Y:S04]  /*1540*/  LDG.E.S8 R15, desc[UR8][R10.64+0x5] ;  /* 0x000005080a0f7981 */ /* 0x000ea8000c1e1300 */
[----:B------:R-:W5:Y:S04]  /*1550*/  LD.E R14, desc[UR10][R12.64+0x14] ;  /* 0x0000140a0c0e7980 */ /* 0x000f68000c101900 */
[----:B------:R-:W5:Y:S01]  /*1560*/  LD.E R28, desc[UR10][R12.64+0x1c] ;  /* 0x00001c0a0c1c7980 */ /* 0x000f62000c101900 */
[----:B---3--:R-:W-:-:S04]  /*1570*/  VIADD R20, R20, 0xffffff9f ;  /* 0xffffff9f14147836 */ /* 0x008fc80000000000 */
[----:B----4-:R-:W-:Y:S02]  /*1580*/  IMAD R29, R20, R26, R29 ;  /* 0x0000001a141d7224 */ /* 0x010fe400078e021d */
[----:B------:R-:W3:Y:S01]  /*1590*/  LDG.E.S8 R26, desc[UR8][R10.64+0x7] ;  /* 0x000007080a1a7981 */ /* 0x000ee2000c1e1300 */
[----:B--2---:R-:W-:-:S03]  /*15a0*/  VIADD R15, R15, 0xffffff9f ;  /* 0xffffff9f0f0f7836 */ /* 0x004fc60000000000 */
[----:B------:R-:W2:Y:S01]  /*15b0*/  LD.E R20, desc[UR6][R12.64+0x18] ;  /* 0x000018060c147980 */ /* 0x000ea2000c101900 */
[----:B-----5:R-:W-:-:S03]  /*15c0*/  IMAD R14, R15, R14, R29 ;  /* 0x0000000e0f0e7224 */ /* 0x020fc600078e021d */
[----:B------:R-:W4:Y:S01]  /*15d0*/  LDG.E.S8 R15, desc[UR4][R10.64+0x6] ;  /* 0x000006040a0f7981 */ /* 0x000f22000c1e1300 */
[----:B------:R-:W-:Y:S02]  /*15e0*/  VIADD R27, R27, 0x8 ;  /* 0x000000081b1b7836 */ /* 0x000fe40000000000 */
[----:B---3--:R-:W-:Y:S02]  /*15f0*/  VIADD R29, R26, 0xffffff9f ;  /* 0xffffff9f1a1d7836 */ /* 0x008fe40000000000 */
[----:B----4-:R-:W-:-:S04]  /*1600*/  VIADD R15, R15, 0xffffff9f ;  /* 0xffffff9f0f0f7836 */ /* 0x010fc80000000000 */
[----:B--2---:R-:W-:-:S04]  /*1610*/  IMAD R20, R15, R20, R14 ;  /* 0x000000140f147224 */ /* 0x004fc800078e020e */
[----:B------:R-:W-:-:S07]  /*1620*/  IMAD R20, R29, R28, R20 ;  /* 0x0000001c1d147224 */ /* 0x000fce00078e0214 */
.L_x_59:
        /* <DEDUP_REMOVED lines=23> */
[----:B------:R-:W2:Y:S01]  /*17a0*/  LDG.E.S8 R12, desc[UR4][R10.64+0x2] ;  /* 0x000002040a0c7981 */ /* 0x000ea2000c1e1300 */
[----:B---3--:R-:W-:Y:S02]  /*17b0*/  VIADD R28, R28, 0xffffff9f ;  /* 0xffffff9f1c1c7836 */ /* 0x008fe40000000000 */
[----:B-----5:R-:W-:Y:S02]  /*17c0*/  IMAD R29, R29, R13, R20 ;  /* 0x0000000d1d1d7224 */ /* 0x020fe400078e0214 */
[----:B------:R-:W3:Y:S02]  /*17d0*/  LD.E R20, desc[UR6][R14.64+0x8] ;  /* 0x000008060e147980 */ /* 0x000ee4000c101900 */
[----:B----4-:R-:W-:Y:S02]  /*17e0*/  IMAD R26, R28, R26, R29 ;  /* 0x0000001a1c1a7224 */ /* 0x010fe400078e021d */
[----:B------:R-:W4:Y:S04]  /*17f0*/  LDG.E.S8 R28, desc[UR8][R10.64+0x3] ;  /* 0x000003080a1c7981 */ /* 0x000f28000c1e1300 */
[----:B------:R-:W5:Y:S01]  /*1800*/  LD.E R14, desc[UR10][R14.64+0xc] ;  /* 0x00000c0a0e0e7980 */ /* 0x000f62000c101900 */
[----:B------:R-:W-:-:S02]  /*1810*/  VIADD R27, R27, 0x4 ;  /* 0x000000041b1b7836 */ /* 0x000fc40000000000 */
[----:B--2---:R-:W-:-:S04]  /*1820*/  VIADD R13, R12, 0xffffff9f ;  /* 0xffffff9f0c0d7836 */ /* 0x004fc80000000000 */
[----:B---3--:R-:W-:Y:S02]  /*1830*/  IMAD R20, R13, R20, R26 ;  /* 0x000000140d147224 */ /* 0x008fe400078e021a */
[----:B----4-:R-:W-:-:S04]  /*1840*/  VIADD R29, R28, 0xffffff9f ;  /* 0xffffff9f1c1d7836 */ /* 0x010fc80000000000 */
[----:B-----5:R-:W-:-:S07]  /*1850*/  IMAD R20, R29, R14, R20 ;  /* 0x0000000e1d147224 */ /* 0x020fce00078e0214 */
.L_x_60:
[----:B------:R-:W-:Y:S05]  /*1860*/  @!P2 BRA `(.L_x_58) ;  /* 0x000000000088a947 */ /* 0x000fea0003800000 */
[----:B------:R-:W0:Y:S01]  /*1870*/  LDCU.64 UR4, c[0x0][0x380] ;  /* 0x00007000ff0477ac */ /* 0x000e220008000a00 */
[C---:B------:R-:W-:Y:S01]  /*1880*/  IMAD.IADD R12, R27.reuse, 0x1, R6 ;  /* 0x000000011b0c7824 */ /* 0x040fe200078e0206 */
[C---:B------:R-:W-:Y:S01]  /*1890*/  R2UR UR6, R22.reuse ;  /* 0x00000000160672ca */ /* 0x040fe200000e0000 */
[----:B------:R-:W-:Y:S01]  /*18a0*/  IMAD.WIDE.U32 R10, R27, 0x4, R18 ;  /* 0x000000041b0a7825 */ /* 0x000fe200078e0012 */
[C---:B------:R-:W-:Y:S02]  /*18b0*/  R2UR UR7, R23.reuse ;  /* 0x00000000170772ca */ /* 0x040fe400000e0000 */
[----:B------:R-:W-:Y:S02]  /*18c0*/  R2UR UR8, R22 ;  /* 0x00000000160872ca */ /* 0x000fe400000e0000 */
[----:B------:R-:W-:Y:S02]  /*18d0*/  R2UR UR9, R23 ;  /* 0x00000000170972ca */ /* 0x000fe400000e0000 */
[----:B0-----:R-:W-:-:S11]  /*18e0*/  IADD3 R12, P2, PT, R12, UR4, RZ ;  /* 0x000000040c0c7c10 */ /* 0x001fd6000ff5e0ff */
[----:B------:R-:W2:Y:S01]  /*18f0*/  LD.E R14, desc[UR8][R10.64] ;  /* 0x000000080a0e7980 */ /* 0x000ea2000c101900 */
[----:B------:R-:W-:-:S05]  /*1900*/  IMAD.X R13, RZ, RZ, UR5, P2 ;  /* 0x00000005ff0d7e24 */ /* 0x000fca00090e06ff */
[----:B------:R-:W3:Y:S01]  /*1910*/  LDG.E.S8 R12, desc[UR6][R12.64] ;  /* 0x000000060c0c7981 */ /* 0x000ee2000c1e1300 */
[----:B------:R-:W-:Y:S01]  /*1920*/  ISETP.NE.AND P2, PT, R5, 0x1, PT ;  /* 0x000000010500780c */ /* 0x000fe20003f45270 */
[----:B---3--:R-:W-:-:S04]  /*1930*/  VIADD R15, R12, 0xffffff9f ;  /* 0xffffff9f0c0f7836 */ /* 0x008fc80000000000 */
[----:B--2---:R-:W-:-:S08]  /*1940*/  IMAD R20, R15, R14, R20 ;  /* 0x0000000e0f147224 */ /* 0x004fd000078e0214 */
[----:B------:R-:W-:Y:S05]  /*1950*/  @!P2 BRA `(.L_x_58) ;  /* 0x00000000004ca947 */ /* 0x000fea0003800000 */
[----:B------:R-:W-:Y:S02]  /*1960*/  ISETP.NE.AND P2, PT, R5, 0x2, PT ;  /* 0x000000020500780c */ /* 0x000fe40003f45270 */
[C---:B------:R-:W-:Y:S02]  /*1970*/  R2UR UR6, R22.reuse ;  /* 0x00000000160672ca */ /* 0x040fe400000e0000 */
[----:B------:R-:W-:Y:S02]  /*1980*/  R2UR UR7, R23 ;  /* 0x00000000170772ca */ /* 0x000fe400000e0000 */
[----:B------:R-:W-:Y:S02]  /*1990*/  IADD3 R12, P3, P4, R27, UR4, R6 ;  /* 0x000000041b0c7c10 */ /* 0x000fe4000fc7e006 */
[----:B------:R-:W-:Y:S02]  /*19a0*/  R2UR UR8, R22 ;  /* 0x00000000160872ca */ /* 0x000fe400000e0000 */
[----:B------:R-:W-:-:S02]  /*19b0*/  R2UR UR9, R23 ;  /* 0x00000000170972ca */ /* 0x000fc400000e0000 */
[----:B------:R-:W-:Y:S02]  /*19c0*/  IADD3.X R13, PT, PT, RZ, UR5, RZ, P3, P4 ;  /* 0x00000005ff0d7c10 */ /* 0x000fe40009fe84ff */
[C---:B------:R-:W-:Y:S02]  /*19d0*/  @P2 R2UR UR10, R22.reuse ;  /* 0x00000000160a22ca */ /* 0x040fe400000e0000 */
[C---:B------:R-:W-:Y:S01]  /*19e0*/  @P2 R2UR UR11, R23.reuse ;  /* 0x00000000170b22ca */ /* 0x040fe200000e0000 */
[----:B------:R-:W2:Y:S01]  /*19f0*/  LDG.E.S8 R14, desc[UR6][R12.64+0x1] ;  /* 0x000001060c0e7981 */ /* 0x000ea2000c1e1300 */
[----:B------:R-:W-:Y:S02]  /*1a00*/  @P2 R2UR UR4, R22 ;  /* 0x00000000160422ca */ /* 0x000fe400000e0000 */
[----:B------:R-:W-:-:S03]  /*1a10*/  @P2 R2UR UR5, R23 ;  /* 0x00000000170522ca */ /* 0x000fc600000e0000 */
[----:B------:R-:W3:Y:S06]  /*1a20*/  LD.E R26, desc[UR8][R10.64+0x4] ;  /* 0x000004080a1a7980 */ /* 0x000eec000c101900 */
[----:B------:R-:W4:Y:S04]  /*1a30*/  @P2 LDG.E.S8 R27, desc[UR10][R12.64+0x2] ;  /* 0x0000020a0c1b2981 */ /* 0x000f28000c1e1300 */
[----:B------:R-:W5:Y:S01]  /*1a40*/  @P2 LD.E R28, desc[UR4][R10.64+0x8] ;  /* 0x000008040a1c2980 */ /* 0x000f62000c101900 */
[----:B--2---:R-:W-:-:S04]  /*1a50*/  VIADD R15, R14, 0xffffff9f ;  /* 0xffffff9f0e0f7836 */ /* 0x004fc80000000000 */
[----:B---3--:R-:W-:Y:S02]  /*1a60*/  IMAD R20, R15, R26, R20 ;  /* 0x0000001a0f147224 */ /* 0x008fe400078e0214 */
[----:B----4-:R-:W-:-:S04]  /*1a70*/  @P2 VIADD R27, R27, 0xffffff9f ;  /* 0xffffff9f1b1b2836 */ /* 0x010fc80000000000 */
[----:B-----5:R-:W-:-:S07]  /*1a80*/  @P2 IMAD R20, R27, R28, R20 ;  /* 0x0000001c1b142224 */ /* 0x020fce00078e0214 */
.L_x_58:
[----:B------:R-:W-:Y:S01]  /*1a90*/  IMAD.HI R10, R20, 0x4ec4ec4f, RZ ;  /* 0x4ec4ec4f140a7827 */ /* 0x000fe200078e02ff */
[----:B------:R-:W-:Y:S02]  /*1aa0*/  R2UR UR4, R22 ;  /* 0x00000000160472ca */ /* 0x000fe400000e0000 */
[----:B------:R-:W-:Y:S02]  /*1ab0*/  R2UR UR5, R23 ;  /* 0x00000000170572ca */ /* 0x000fe400000e0000 */
[----:B------:R-:W-:-:S04]  /*1ac0*/  SHF.R.U32.HI R11, RZ, 0x1f, R10 ;  /* 0x0000001fff0b7819 */ /* 0x000fc8000001160a */
[----:B------:R-:W-:-:S05]  /*1ad0*/  LEA.HI.SX32 R11, R10, R11, 0x1d ;  /* 0x0000000b0a0b7211 */ /* 0x000fca00078feaff */
[----:B------:R-:W-:-:S04]  /*1ae0*/  IMAD R11, R11, -0x1a, R20 ;  /* 0xffffffe60b0b7824 */ /* 0x000fc800078e0214 */
[----:B------:R-:W-:-:S05]  /*1af0*/  IMAD.WIDE R10, R11, 0x4, R16 ;  /* 0x000000040b0a7825 */ /* 0x000fca00078e0210 */
[----:B------:R-:W2:Y:S01]  /*1b00*/  LD.E R12, desc[UR4][R10.64] ;  /* 0x000000040a0c7980 */ /* 0x000ea2000c101900 */
[----:B------:R-:W0:Y:S01]  /*1b10*/  LDCU UR4, c[0x0][0x388] ;  /* 0x00007100ff0477ac */ /* 0x000e220008000800 */
[----:B------:R-:W-:Y:S01]  /*1b20*/  IMAD.IADD R6, R6, 0x1, R21 ;  /* 0x0000000106067824 */ /* 0x000fe200078e0215 */
[----:B------:R-:W-:Y:S01]  /*1b30*/  R2UR UR6, R22 ;  /* 0x00000000160672ca */ /* 0x000fe200000e0000 */
[----:B------:R-:W-:Y:S01]  /*1b40*/  VIADD R7, R7, 0x1 ;  /* 0x0000000107077836 */ /* 0x000fe20000000000 */
[----:B------:R-:W-:Y:S02]  /*1b50*/  R2UR UR7, R23 ;  /* 0x00000000170772ca */ /* 0x000fe400000e0000 */
[----:B0-----:R-:W-:Y:S01]  /*1b60*/  ISETP.GE.AND P2, PT, R6, UR4, PT ;  /* 0x0000000406007c0c */ /* 0x001fe2000bf46270 */
[----:B--2---:R-:W-:-:S10]  /*1b70*/  VIADD R13, R12, 0x1 ;  /* 0x000000010c0d7836 */ /* 0x004fd40000000000 */
[----:B------:R0:W-:Y:S02]  /*1b80*/  ST.E desc[UR6][R10.64], R13 ;  /* 0x0000000d0a007985 */ /* 0x0001e4000c101906 */
[----:B------:R-:W-:Y:S05]  /*1b90*/  @!P2 BRA `(.L_x_61) ;  /* 0xfffffff00048a947 */ /* 0x000fea000383ffff */
[----:B------:R-:W-:Y:S05]  /*1ba0*/  BSYNC.RECONVERGENT B0 ;  /* 0x0000000000007941 */ /* 0x000fea0003800200 */
.L_x_54:
[----:B------:R-:W-:Y:S05]  /*1bb0*/  BRA `(.L_x_62) ;  /* 0x0000000000847947 */ /* 0x000fea0003800000 */
.L_x_53:
[----:B------:R-:W-:Y:S02]  /*1bc0*/  R2UR UR6, R22 ;  /* 0x00000000160672ca */ /* 0x000fe400000e0000 */
[----:B------:R-:W-:-:S13]  /*1bd0*/  R2UR UR7, R23 ;  /* 0x00000000170772ca */ /* 0x000fda00000e0000 */
[----:B------:R0:W5:Y:S01]  /*1be0*/  LD.E R5, desc[UR6][R16.64] ;  /* 0x0000000610057980 */ /* 0x000162000c101900 */
[----:B------:R-:W1:Y:S01]  /*1bf0*/  I2F.U32.RP R0, R9 ;  /* 0x0000000900007306 */ /* 0x000e620000209000 */
[----:B------:R-:W-:Y:S01]  /*1c00*/  UIADD3 UR4, UPT, UPT, UR4, -0x1, URZ ;  /* 0xffffffff04047890 */ /* 0x000fe2000fffe0ff */
[----:B------:R-:W-:Y:S01]  /*1c10*/  ISETP.NE.U32.AND P2, PT, R9, RZ, PT ;  /* 0x000000ff0900720c */ /* 0x000fe20003f45070 */
[----:B------:R-:W-:Y:S05]  /*1c20*/  BSSY.RECONVERGENT B0, `(.L_x_63) ;  /* 0x0000016000007945 */ /* 0x000fea0003800200 */
[----:B-1----:R-:W1:Y:S02]  /*1c30*/  MUFU.RCP R0, R0 ;  /* 0x0000000000007308 */ /* 0x002e640000001000 */
[----:B-1----:R-:W-:-:S06]  /*1c40*/  VIADD R2, R0, 0xffffffe ;  /* 0x0ffffffe00027836 */ /* 0x002fcc0000000000 */
[----:B------:R1:W2:Y:S02]  /*1c50*/  F2I.FTZ.U32.TRUNC.NTZ R3, R2 ;  /* 0x0000000200037305 */ /* 0x0002a4000021f000 */
[----:B-1----:R-:W-:Y:S02]  /*1c60*/  IMAD.MOV.U32 R2, RZ, RZ, RZ ;  /* 0x000000ffff027224 */ /* 0x002fe400078e00ff */
[----:B--2---:R-:W-:-:S04]  /*1c70*/  IMAD.MOV R4, RZ, RZ, -R3 ;  /* 0x000000ffff047224 */ /* 0x004fc800078e0a03 */
[----:B------:R-:W-:-:S04]  /*1c80*/  IMAD R7, R4, R9, RZ ;  /* 0x0000000904077224 */ /* 0x000fc800078e02ff */
[----:B------:R-:W-:-:S06]  /*1c90*/  IMAD.HI.U32 R3, R3, R7, R2 ;  /* 0x0000000703037227 */ /* 0x000fcc00078e0002 */
[----:B------:R-:W-:-:S04]  /*1ca0*/  IMAD.HI.U32 R3, R3, UR4, RZ ;  /* 0x0000000403037c27 */ /* 0x000fc8000f8e00ff */
[----:B------:R-:W-:-:S04]  /*1cb0*/  IMAD.MOV R4, RZ, RZ, -R3 ;  /* 0x000000ffff047224 */ /* 0x000fc800078e0a03 */
[----:B------:R-:W-:-:S05]  /*1cc0*/  IMAD R0, R9, R4, UR4 ;  /* 0x0000000409007e24 */ /* 0x000fca000f8e0204 */
[----:B------:R-:W-:-:S13]  /*1cd0*/  ISETP.GE.U32.AND P0, PT, R0, R9, PT ;  /* 0x000000090000720c */ /* 0x000fda0003f06070 */
[----:B------:R-:W-:Y:S02]  /*1ce0*/  @P0 IMAD.IADD R0, R0, 0x1, -R9 ;  /* 0x0000000100000824 */ /* 0x000fe400078e0a09 */
[----:B------:R-:W-:-:S03]  /*1cf0*/  @P0 VIADD R3, R3, 0x1 ;  /* 0x0000000103030836 */ /* 0x000fc60000000000 */
[----:B------:R-:W-:Y:S01]  /*1d00*/  ISETP.GE.U32.AND P1, PT, R0, R9, PT ;  /* 0x000000090000720c */ /* 0x000fe20003f26070 */
[----:B------:R-:W-:-:S12]  /*1d10*/  IMAD.MOV.U32 R0, RZ, RZ, RZ ;  /* 0x000000ffff007224 */ /* 0x000fd800078e00ff */
[----:B------:R-:W-:Y:S01]  /*1d20*/  @P1 VIADD R3, R3, 0x1 ;  /* 0x0000000103031836 */ /* 0x000fe20000000000 */
[----:B0-----:R-:W-:-:S07]  /*1d30*/  @!P2 LOP3.LUT R3, RZ, R9, RZ, 0x33, !PT ;  /* 0x00000009ff03a212 */ /* 0x001fce00078e33ff */
.L_x_64:
[C---:B------:R-:W-:Y:S01]  /*1d40*/  ISETP.NE.AND P0, PT, R0.reuse, R3, PT ;  /* 0x000000030000720c */ /* 0x040fe20003f05270 */
[----:B------:R-:W-:Y:S02]  /*1d50*/  VIADD R0, R0, 0x1 ;  /* 0x0000000100007836 */ /* 0x000fe40000000000 */
[----:B-----5:R-:W-:-:S10]  /*1d60*/  VIADD R5, R5, 0x1 ;  /* 0x0000000105057836 */ /* 0x020fd40000000000 */
[----:B------:R-:W-:Y:S05]  /*1d70*/  @P0 BRA `(.L_x_64) ;  /* 0xfffffffc00f00947 */ /* 0x000fea000383ffff */
[----:B------:R-:W-:Y:S05]  /*1d80*/  BSYNC.RECONVERGENT B0 ;  /* 0x0000000000007941 */ /* 0x000fea0003800200 */
.L_x_63:
[----:B------:R-:W-:Y:S01]  /*1d90*/  R2UR UR4, R22 ;  /* 0x00000000160472ca */ /* 0x000fe200000e0000 */
[----:B------:R-:W-:Y:S01]  /*1da0*/  IMAD.MOV.U32 R7, RZ, RZ, R0 ;  /* 0x000000ffff077224 */ /* 0x000fe200078e0000 */
[----:B------:R-:W-:-:S13]  /*1db0*/  R2UR UR5, R23 ;  /* 0x00000000170572ca */ /* 0x000fda00000e0000 */
[----:B------:R1:W-:Y:S02]  /*1dc0*/  ST.E desc[UR4][R16.64], R5 ;  /* 0x0000000510007985 */ /* 0x0003e4000c101904 */
.L_x_62:
[----:B------:R-:W-:-:S07]  /*1dd0*/  I2FP.F32.U32 R2, R7 ;  /* 0x0000000700027245 */ /* 0x000fce0000201000 */
.L_x_52:
[----:B------:R-:W-:Y:S02]  /*1de0*/  R2UR UR4, R22 ;  /* 0x00000000160472ca */ /* 0x000fe400000e0000 */
[----:B------:R-:W-:-:S13]  /*1df0*/  R2UR UR5, R23 ;  /* 0x00000000170572ca */ /* 0x000fda00000e0000 */
[----:B0-----:R0:W5:Y:S01]  /*1e00*/  LDG.E R13, desc[UR4][R24.64] ;  /* 0x00000004180d7981 */ /* 0x001162000c1e1900 */
[----:B------:R-:W-:Y:S01]  /*1e10*/  BSSY.RECONVERGENT B0, `(.L_x_65) ;  /* 0x0000060000007945 */ /* 0x000fe20003800200 */
[----:B------:R-:W-:Y:S01]  /*1e20*/  CS2R R8, SRZ ;  /* 0x0000000000087805 */ /* 0x000fe2000001ff00 */
[----:B------:R-:W-:-:S07]  /*1e30*/  IMAD.MOV.U32 R11, RZ, RZ, RZ ;  /* 0x000000ffff0b7224 */ /* 0x000fce00078e00ff */
.L_x_74:
[----:B--2---:R-:W2:Y:S01]  /*1e40*/  LDCU.64 UR4, c[0x4][0x10] ;  /* 0x01000200ff0477ac */ /* 0x004ea20008000a00 */
[----:B------:R-:W-:Y:S02]  /*1e50*/  R2UR UR6, R22 ;  /* 0x00000000160672ca */ /* 0x000fe400000e0000 */
[----:B------:R-:W-:Y:S02]  /*1e60*/  R2UR UR7, R23 ;  /* 0x00000000170772ca */ /* 0x000fe400000e0000 */
[----:B--2---:R-:W-:-:S04]  /*1e70*/  IADD3 R4, P0, PT, R11, UR4, RZ ;  /* 0x000000040b047c10 */ /* 0x004fc8000ff1e0ff */
[----:B-1----:R-:W-:-:S07]  /*1e80*/  IADD3.X R5, PT, PT, R9, UR5, RZ, P0, !PT ;  /* 0x0000000509057c10 */ /* 0x002fce00087fe4ff */
[----:B------:R-:W2:Y:S01]  /*1e90*/  LDG.E.CONSTANT R0, desc[UR6][R4.64] ;  /* 0x0000000604007981 */ /* 0x000ea2000c1e9900 */
[----:B------:R-:W-:Y:S01]  /*1ea0*/  IMAD.MOV.U32 R6, RZ, RZ, 0x3c23d70a ;  /* 0x3c23d70aff067424 */ /* 0x000fe200078e00ff */
[----:B------:R-:W-:Y:S01]  /*1eb0*/  BSSY.RECONVERGENT B1, `(.L_x_66) ;  /* 0x000000e000017945 */ /* 0x000fe20003800200 */
[----:B------:R-:W-:Y:S02]  /*1ec0*/  IMAD.MOV.U32 R3, RZ, RZ, 0x42c80000 ;  /* 0x42c80000ff037424 */ /* 0x000fe400078e00ff */
[----:B------:R-:W-:Y:S02]  /*1ed0*/  VIADD R8, R8, 0x2 ;  /* 0x0000000208087836 */ /* 0x000fe40000000000 */
[----:B------:R-:W-:-:S03]  /*1ee0*/  FFMA R3, R6, -R3, 1 ;  /* 0x3f80000006037423 */ /* 0x000fc60000000803 */
[----:B------:R-:W-:Y:S01]  /*1ef0*/  ISETP.NE.AND P1, PT, R8, 0x1a, PT ;  /* 0x0000001a0800780c */ /* 0x000fe20003f25270 */
[----:B------:R-:W-:Y:S01]  /*1f00*/  FFMA R3, R3, R6, 0.0099999997764825820923 ;  /* 0x3c23d70a03037423 */ /* 0x000fe20000000006 */
[----:B--2---:R-:W1:Y:S03]  /*1f10*/  FCHK P0, R0, 100 ;  /* 0x42c8000000007902 */ /* 0x004e660000000000 */
[----:B------:R-:W-:-:S04]  /*1f20*/  FFMA R6, R0, R3, RZ ;  /* 0x0000000300067223 */ /* 0x000fc800000000ff */
[----:B------:R-:W-:-:S04]  /*1f30*/  FFMA R7, R6, -100, R0 ;  /* 0xc2c8000006077823 */ /* 0x000fc80000000000 */
[----:B------:R-:W-:Y:S01]  /*1f40*/  FFMA R3, R3, R7, R6 ;  /* 0x0000000703037223 */ /* 0x000fe20000000006 */
[----:B-1----:R-:W-:Y:S06]  /*1f50*/  @!P0 BRA `(.L_x_67) ;  /* 0x00000000000c8947 */ /* 0x002fec0003800000 */
[----:B------:R-:W-:Y:S01]  /*1f60*/  IMAD.MOV.U32 R3, RZ, RZ, 0x42c80000 ;  /* 0x42c80000ff037424 */ /* 0x000fe200078e00ff */
[----:B------:R-:W-:-:S07]  /*1f70*/  MOV R10, 0x1f90 ;  /* 0x00001f90000a7802 */ /* 0x000fce0000000f00 */
[----:B0----5:R-:W-:Y:S05]  /*1f80*/  CALL.REL.NOINC `($__internal_0_$__cuda_sm3x_div_rn_noftz_f32_slowpath) ;  /* 0x0000000400547944 */ /* 0x021fea0003c00000 */
.L_x_67:
[----:B------:R-:W-:Y:S05]  /*1f90*/  BSYNC.RECONVERGENT B1 ;  /* 0x0000000000017941 */ /* 0x000fea0003800200 */
.L_x_66:
[----:B------:R-:W-:Y:S02]  /*1fa0*/  R2UR UR4, R22 ;  /* 0x00000000160472ca */ /* 0x000fe400000e0000 */
[----:B------:R-:W-:Y:S02]  /*1fb0*/  R2UR UR5, R23 ;  /* 0x00000000170572ca */ /* 0x000fe400000e0000 */
[----:B------:R-:W-:-:S05]  /*1fc0*/  IADD3 R6, P0, PT, R16, R11, RZ ;  /* 0x0000000b10067210 */ /* 0x000fca0007f1e0ff */
[----:B------:R-:W-:-:S06]  /*1fd0*/  IMAD.X R7, R17, 0x1, R9, P0 ;  /* 0x0000000111077824 */ /* 0x000fcc00000e0609 */
[----:B------:R-:W2:Y:S01]  /*1fe0*/  LD.E R0, desc[UR4][R6.64] ;  /* 0x0000000406007980 */ /* 0x000ea2000c101900 */
[----:B------:R-:W-:Y:S01]  /*1ff0*/  FMUL R15, R3, R2 ;  /* 0x00000002030f7220 */ /* 0x000fe20000400000 */
[----:B------:R-:W-:Y:S03]  /*2000*/  BSSY.RECONVERGENT B1, `(.L_x_68) ;  /* 0x0000010000017945 */ /* 0x000fe60003800200 */
[----:B------:R-:W1:Y:S02]  /*2010*/  MUFU.RCP R3, R15 ;  /* 0x0000000f00037308 */ /* 0x000e640000001000 */
[----:B-1----:R-:W-:-:S04]  /*2020*/  FFMA R10, -R15, R3, 1 ;  /* 0x3f8000000f0a7423 */ /* 0x002fc80000000103 */
[----:B------:R-:W-:Y:S01]  /*2030*/  FFMA R3, R3, R10, R3 ;  /* 0x0000000a03037223 */ /* 0x000fe20000000003 */
[----:B--2---:R-:W-:-:S05]  /*2040*/  I2FP.F32.S32 R0, R0 ;  /* 0x0000000000007245 */ /* 0x004fca0000201400 */
[----:B------:R-:W-:-:S04]  /*2050*/  FADD R0, -R15, R0 ;  /* 0x000000000f007221 */ /* 0x000fc80000000100 */
[----:B------:R-:W-:-:S04]  /*2060*/  FMUL R0, R0, R0 ;  /* 0x0000000000007220 */ /* 0x000fc80000400000 */
[----:B------:R-:W1:Y:S01]  /*2070*/  FCHK P0, R0, R15 ;  /* 0x0000000f00007302 */ /* 0x000e620000000000 */
[----:B------:R-:W-:-:S04]  /*2080*/  FFMA R10, R0, R3, RZ ;  /* 0x00000003000a7223 */ /* 0x000fc800000000ff */
[----:B------:R-:W-:-:S04]  /*2090*/  FFMA R12, -R15, R10, R0 ;  /* 0x0000000a0f0c7223 */ /* 0x000fc80000000100 */
[----:B------:R-:W-:Y:S01]  /*20a0*/  FFMA R10, R3, R12, R10 ;  /* 0x0000000c030a7223 */ /* 0x000fe2000000000a */
[----:B-1----:R-:W-:Y:S06]  /*20b0*/  @!P0 BRA `(.L_x_69) ;  /* 0x0000000000108947 */ /* 0x002fec0003800000 */
[----:B------:R-:W-:Y:S01]  /*20c0*/  IMAD.MOV.U32 R3, RZ, RZ, R15 ;  /* 0x000000ffff037224 */ /* 0x000fe200078e000f */
[----:B------:R-:W-:-:S07]  /*20d0*/  MOV R10, 0x20f0 ;  /* 0x000020f0000a7802 */ /* 0x000fce0000000f00 */
[----:B0----5:R-:W-:Y:S05]  /*20e0*/  CALL.REL.NOINC `($__internal_0_$__cuda_sm3x_div_rn_noftz_f32_slowpath) ;  /* 0x0000000000fc7944 */ /* 0x021fea0003c00000 */
[----:B------:R-:W-:-:S07]  /*20f0*/  IMAD.MOV.U32 R10, RZ, RZ, R3 ;  /* 0x000000ffff0a7224 */ /* 0x000fce00078e0003 */
.L_x_69:
[----:B------:R-:W-:Y:S05]  /*2100*/  BSYNC.RECONVERGENT B1 ;  /* 0x0000000000017941 */ /* 0x000fea0003800200 */
.L_x_68:
[----:B------:R-:W-:Y:S02]  /*2110*/  R2UR UR4, R22 ;  /* 0x00000000160472ca */ /* 0x000fe400000e0000 */
[----:B------:R-:W-:-:S13]  /*2120*/  R2UR UR5, R23 ;  /* 0x00000000170572ca */ /* 0x000fda00000e0000 */
[----:B------:R-:W2:Y:S01]  /*2130*/  LDG.E.CONSTANT R4, desc[UR4][R4.64+0x4] ;  /* 0x0000040404047981 */ /* 0x000ea2000c1e9900 */
[----:B------:R-:W-:Y:S02]  /*2140*/  IMAD.MOV.U32 R0, RZ, RZ, 0x3c23d70a ;  /* 0x3c23d70aff007424 */ /* 0x000fe400078e00ff */
[----:B-----5:R-:W-:Y:S01]  /*2150*/  FADD R13, R10, R13 ;  /* 0x0000000d0a0d7221 */ /* 0x020fe20000000000 */
[----:B------:R-:W-:Y:S01]  /*2160*/  IMAD.MOV.U32 R3, RZ, RZ, 0x42c80000 ;  /* 0x42c80000ff037424 */ /* 0x000fe200078e00ff */
[----:B------:R-:W-:Y:S03]  /*2170*/  BSSY.RECONVERGENT B1, `(.L_x_70) ;  /* 0x000000d000017945 */ /* 0x000fe60003800200 */
[----:B------:R-:W-:Y:S01]  /*2180*/  FFMA R3, R0, -R3, 1 ;  /* 0x3f80000000037423 */ /* 0x000fe20000000803 */
[----:B------:R1:W-:Y:S03]  /*2190*/  STG.E desc[UR4][R24.64], R13 ;  /* 0x0000000d18007986 */ /* 0x0003e6000c101904 */
[----:B------:R-:W-:Y:S01]  /*21a0*/  FFMA R0, R3, R0, 0.0099999997764825820923 ;  /* 0x3c23d70a03007423 */ /* 0x000fe20000000000 */
[----:B--2---:R-:W2:Y:S03]  /*21b0*/  FCHK P0, R4, 100 ;  /* 0x42c8000004007902 */ /* 0x004ea60000000000 */
[----:B------:R-:W-:-:S04]  /*21c0*/  FFMA R3, R0, R4, RZ ;  /* 0x0000000400037223 */ /* 0x000fc800000000ff */
[----:B------:R-:W-:-:S04]  /*21d0*/  FFMA R10, R3, -100, R4 ;  /* 0xc2c80000030a7823 */ /* 0x000fc80000000004 */
[----:B------:R-:W-:Y:S01]  /*21e0*/  FFMA R3, R0, R10, R3 ;  /* 0x0000000a00037223 */ /* 0x000fe20000000003 */
[----:B-12---:R-:W-:Y:S06]  /*21f0*/  @!P0 BRA `(.L_x_71) ;  /* 0x0000000000108947 */ /* 0x006fec0003800000 */
[----:B------:R-:W-:Y:S01]  /*2200*/  IMAD.MOV.U32 R0, RZ, RZ, R4 ;  /* 0x000000ffff007224 */ /* 0x000fe200078e0004 */
[----:B------:R-:W-:Y:S01]  /*2210*/  MOV R10, 0x2240 ;  /* 0x00002240000a7802 */ /* 0x000fe20000000f00 */
[----:B------:R-:W-:-:S07]  /*2220*/  IMAD.MOV.U32 R3, RZ, RZ, 0x42c80000 ;  /* 0x42c80000ff037424 */ /* 0x000fce00078e00ff */
[----:B0-----:R-:W-:Y:S05]  /*2230*/  CALL.REL.NOINC `($__internal_0_$__cuda_sm3x_div_rn_noftz_f32_slowpath) ;  /* 0x0000000000a87944 */ /* 0x001fea0003c00000 */
.L_x_71:
[----:B------:R-:W-:Y:S05]  /*2240*/  BSYNC.RECONVERGENT B1 ;  /* 0x0000000000017941 */ /* 0x000fea0003800200 */
.L_x_70:
[----:B------:R-:W-:Y:S02]  /*2250*/  R2UR UR4, R22 ;  /* 0x00000000160472ca */ /* 0x000fe400000e0000 */
[----:B------:R-:W-:-:S13]  /*2260*/  R2UR UR5, R23 ;  /* 0x00000000170572ca */ /* 0x000fda00000e0000 */
        /* <DEDUP_REMOVED lines=16> */
[----:B0-----:R-:W-:Y:S05]  /*2370*/  CALL.REL.NOINC `($__internal_0_$__cuda_sm3x_div_rn_noftz_f32_slowpath) ;  /* 0x0000000000587944 */ /* 0x001fea0003c00000 */
[----:B------:R-:W-:-:S07]  /*2380*/  IMAD.MOV.U32 R4, RZ, RZ, R3 ;  /* 0x000000ffff047224 */ /* 0x000fce00078e0003 */
.L_x_73:
[----:B------:R-:W-:Y:S05]  /*2390*/  BSYNC.RECONVERGENT B1 ;  /* 0x0000000000017941 */ /* 0x000fea0003800200 */
.L_x_72:
[----:B------:R-:W-:Y:S01]  /*23a0*/  R2UR UR4, R22 ;  /* 0x00000000160472ca */ /* 0x000fe200000e0000 */
[----:B------:R-:W-:Y:S01]  /*23b0*/  FADD R13, R13, R4 ;  /* 0x000000040d0d7221 */ /* 0x000fe20000000000 */
[----:B------:R-:W-:Y:S02]  /*23c0*/  R2UR UR5, R23 ;  /* 0x00000000170572ca */ /* 0x000fe400000e0000 */
[----:B------:R-:W-:-:S05]  /*23d0*/  IADD3 R11, P0, PT, R11, 0x8, RZ ;  /* 0x000000080b0b7810 */ /* 0x000fca0007f1e0ff */
[----:B------:R-:W-:-:S06]  /*23e0*/  IMAD.X R9, RZ, RZ, R9, P0 ;  /* 0x000000ffff097224 */ /* 0x000fcc00000e0609 */
[----:B------:R2:W-:Y:S01]  /*23f0*/  STG.E desc[UR4][R24.64], R13 ;  /* 0x0000000d18007986 */ /* 0x0005e2000c101904 */
[----:B------:R-:W-:Y:S05]  /*2400*/  @P1 BRA `(.L_x_74) ;  /* 0xfffffff8008c1947 */ /* 0x000fea000383ffff */
[----:B------:R-:W-:Y:S05]  /*2410*/  BSYNC.RECONVERGENT B0 ;  /* 0x0000000000007941 */ /* 0x000fea0003800200 */
.L_x_65:
[----:B------:R-:W-:Y:S01]  /*2420*/  MOV R2, 0x8 ;  /* 0x0000000800027802 */ /* 0x000fe20000000f00 */
[----:B------:R-:W-:Y:S02]  /*2430*/  IMAD.MOV.U32 R4, RZ, RZ, R18 ;  /* 0x000000ffff047224 */ /* 0x000fe400078e0012 */
[----:B------:R-:W-:Y:S01]  /*2440*/  IMAD.MOV.U32 R5, RZ, RZ, R19 ;  /* 0x000000ffff057224 */ /* 0x000fe200078e0013 */
[----:B------:R1:W3:Y:S06]  /*2450*/  LDC.64 R6, c[0x4][R2] ;  /* 0x0100000002067b82 */ /* 0x0002ec0000000a00 */
[----:B------:R-:W-:-:S07]  /*2460*/  LEPC R20, `(.L_x_75) ;  /* 0x000000001014794e */ /* 0x000fce0000000000 */
[----:B0123--:R-:W-:Y:S05]  /*2470*/  CALL.ABS.NOINC R6 ;  /* 0x0000000006007343 */ /* 0x00ffea0003c00000 */
.L_x_75:
[----:B------:R-:W0:Y:S01]  /*2480*/  LDC.64 R2, c[0x4][R2] ;  /* 0x0100000002027b82 */ /* 0x000e220000000a00 */
[----:B------:R-:W-:Y:S02]  /*2490*/  IMAD.MOV.U32 R4, RZ, RZ, R16 ;  /* 0x000000ffff047224 */ /* 0x000fe400078e0010 */
[----:B------:R-:W-:-:S07]  /*24a0*/  IMAD.MOV.U32 R5, RZ, RZ, R17 ;  /* 0x000000ffff057224 */ /* 0x000fce00078e0011 */
[----:B------:R-:W-:-:S07]  /*24b0*/  LEPC R20, `(.L_x_76) ;  /* 0x000000001014794e */ /* 0x000fce0000000000 */
[----:B0-----:R-:W-:Y:S05]  /*24c0*/  CALL.ABS.NOINC R2 ;  /* 0x0000000002007343 */ /* 0x001fea0003c00000 */
.L_x_76:
[----:B------:R-:W-:Y:S05]  /*24d0*/  EXIT ;  /* 0x000000000000794d */ /* 0x000fea0003800000 */
        .weak           $__internal_0_$__cuda_sm3x_div_rn_noftz_f32_slowpath
        .type           $__internal_0_$__cuda_sm3x_div_rn_noftz_f32_slowpath,@function
        .size           $__internal_0_$__cuda_sm3x_div_rn_noftz_f32_slowpath,(.L_x_89 - $__internal_0_$__cuda_sm3x_div_rn_noftz_f32_slowpath)
$__internal_0_$__cuda_sm3x_div_rn_noftz_f32_slowpath:
[----:B------:R-:W-:Y:S01]  /*24e0*/  SHF.R.U32.HI R12, RZ, 0x17, R3 ;  /* 0x00000017ff0c7819 */ /* 0x000fe20000011603 */
[----:B------:R-:W-:Y:S01]  /*24f0*/  BSSY.RECONVERGENT B2, `(.L_x_77) ;  /* 0x0000062000027945 */ /* 0x000fe20003800200 */
[----:B------:R-:W-:Y:S02]  /*2500*/  SHF.R.U32.HI R15, RZ, 0x17, R0 ;  /* 0x00000017ff0f7819 */ /* 0x000fe40000011600 */
[----:B------:R-:W-:Y:S02]  /*2510*/  LOP3.LUT R12, R12, 0xff, RZ, 0xc0, !PT ;  /* 0x000000ff0c0c7812 */ /* 0x000fe400078ec0ff */
[----:B------:R-:W-:-:S03]  /*2520*/  LOP3.LUT R15, R15, 0xff, RZ, 0xc0, !PT ;  /* 0x000000ff0f0f7812 */ /* 0x000fc600078ec0ff */
[----:B------:R-:W-:Y:S02]  /*2530*/  VIADD R21, R12, 0xffffffff ;  /* 0xffffffff0c157836 */ /* 0x000fe40000000000 */
[----:B------:R-:W-:-:S03]  /*2540*/  VIADD R20, R15, 0xffffffff ;  /* 0xffffffff0f147836 */ /* 0x000fc60000000000 */
[----:B------:R-:W-:-:S04]  /*2550*/  ISETP.GT.U32.AND P0, PT, R21, 0xfd, PT ;  /* 0x000000fd1500780c */ /* 0x000fc80003f04070 */
[----:B------:R-:W-:-:S13]  /*2560*/  ISETP.GT.U32.OR P0, PT, R20, 0xfd, P0 ;  /* 0x000000fd1400780c */ /* 0x000fda0000704470 */
[----:B------:R-:W-:Y:S01]  /*2570*/  @!P0 IMAD.MOV.U32 R14, RZ, RZ, RZ ;  /* 0x000000ffff0e8224 */ /* 0x000fe200078e00ff */
[----:B------:R-:W-:Y:S06]  /*2580*/  @!P0 BRA `(.L_x_78) ;  /* 0x00000000005c8947 */ /* 0x000fec0003800000 */
[----:B------:R-:W-:Y:S02]  /*2590*/  FSETP.GTU.FTZ.AND P0, PT, |R0|, +INF , PT ;  /* 0x7f8000000000780b */ /* 0x000fe40003f1c200 */
[----:B------:R-:W-:-:S04]  /*25a0*/  FSETP.GTU.FTZ.AND P2, PT, |R3|, +INF , PT ;  /* 0x7f8000000300780b */ /* 0x000fc80003f5c200 */
[----:B------:R-:W-:-:S13]  /*25b0*/  PLOP3.LUT P0, PT, P0, P2, PT, 0xf8, 0x8f ;  /* 0x00000000008f781c */ /* 0x000fda0000705f70 */
[----:B------:R-:W-:Y:S05]  /*25c0*/  @P0 BRA `(.L_x_79) ;  /* 0x00000004004c0947 */ /* 0x000fea0003800000 */
[----:B------:R-:W-:-:S13]  /*25d0*/  LOP3.LUT P0, RZ, R3, 0x7fffffff, R0, 0xc8, !PT ;  /* 0x7fffffff03ff7812 */ /* 0x000fda000780c800 */
[----:B------:R-:W-:Y:S05]  /*25e0*/  @!P0 BRA `(.L_x_80) ;  /* 0x00000004003c8947 */ /* 0x000fea0003800000 */
[C---:B------:R-:W-:Y:S02]  /*25f0*/  FSETP.NEU.FTZ.AND P2, PT, |R0|.reuse, +INF , PT ;  /* 0x7f8000000000780b */ /* 0x040fe40003f5d200 */
[----:B------:R-:W-:Y:S02]  /*2600*/  FSETP.NEU.FTZ.AND P3, PT, |R3|, +INF , PT ;  /* 0x7f8000000300780b */ /* 0x000fe40003f7d200 */
[----:B------:R-:W-:-:S11]  /*2610*/  FSETP.NEU.FTZ.AND P0, PT, |R0|, +INF , PT ;  /* 0x7f8000000000780b */ /* 0x000fd60003f1d200 */
[----:B------:R-:W-:Y:S05]  /*2620*/  @!P3 BRA !P2, `(.L_x_80) ;  /* 0x00000004002cb947 */ /* 0x000fea0005000000 */
[----:B------:R-:W-:-:S04]  /*2630*/  LOP3.LUT P2, RZ, R0, 0x7fffffff, RZ, 0xc0, !PT ;  /* 0x7fffffff00ff7812 */ /* 0x000fc8000784c0ff */
[----:B------:R-:W-:-:S13]  /*2640*/  PLOP3.LUT P2, PT, P3, P2, PT, 0x2f, 0xf2 ;  /* 0x0000000000f2781c */ /* 0x000fda0001f44577 */
[----:B------:R-:W-:Y:S05]  /*2650*/  @P2 BRA `(.L_x_81) ;  /* 0x0000000400182947 */ /* 0x000fea0003800000 */
[----:B------:R-:W-:-:S04]  /*2660*/  LOP3.LUT P2, RZ, R3, 0x7fffffff, RZ, 0xc0, !PT ;  /* 0x7fffffff03ff7812 */ /* 0x000fc8000784c0ff */
[----:B------:R-:W-:-:S13]  /*2670*/  PLOP3.LUT P0, PT, P0, P2, PT, 0x2f, 0xf2 ;  /* 0x0000000000f2781c */ /* 0x000fda0000704577 */
[----:B------:R-:W-:Y:S05]  /*2680*/  @P0 BRA `(.L_x_82) ;  /* 0x0000000400000947 */ /* 0x000fea0003800000 */
[----:B------:R-:W-:Y:S02]  /*2690*/  ISETP.GE.AND P0, PT, R20, RZ, PT ;  /* 0x000000ff1400720c */ /* 0x000fe40003f06270 */
[----:B------:R-:W-:-:S11]  /*26a0*/  ISETP.GE.AND P2, PT, R21, RZ, PT ;  /* 0x000000ff1500720c */ /* 0x000fd60003f46270 */
[----:B------:R-:W-:Y:S02]  /*26b0*/  @P0 IMAD.MOV.U32 R14, RZ, RZ, RZ ;  /* 0x000000ffff0e0224 */ /* 0x000fe400078e00ff */
[----:B------:R-:W-:Y:S01]  /*26c0*/  @!P0 FFMA R0, R0, 1.84467440737095516160e+19, RZ ;  /* 0x5f80000000008823 */ /* 0x000fe200000000ff */
[----:B------:R-:W-:Y:S02]  /*26d0*/  @!P0 IMAD.MOV.U32 R14, RZ, RZ, -0x40 ;  /* 0xffffffc0ff0e8424 */ /* 0x000fe400078e00ff */
[----:B------:R-:W-:Y:S02]  /*26e0*/  @!P2 FFMA R3, R3, 1.84467440737095516160e+19, RZ ;  /* 0x5f8000000303a823 */ /* 0x000fe400000000ff */
[----:B------:R-:W-:-:S07]  /*26f0*/  @!P2 VIADD R14, R14, 0x40 ;  /* 0x000000400e0ea836 */ /* 0x000fce0000000000 */
.L_x_78:
[----:B------:R-:W-:Y:S01]  /*2700*/  LEA R20, R12, 0xc0800000, 0x17 ;  /* 0xc08000000c147811 */ /* 0x000fe200078eb8ff */
[----:B------:R-:W-:Y:S01]  /*2710*/  VIADD R15, R15, 0xffffff81 ;  /* 0xffffff810f0f7836 */ /* 0x000fe20000000000 */
[----:B------:R-:W-:Y:S03]  /*2720*/  BSSY.RECONVERGENT B3, `(.L_x_83) ;  /* 0x0000035000037945 */ /* 0x000fe60003800200 */
[----:B------:R-:W-:Y:S02]  /*2730*/  IMAD.IADD R26, R3, 0x1, -R20 ;  /* 0x00000001031a7824 */ /* 0x000fe400078e0a14 */
[C---:B------:R-:W-:Y:S01]  /*2740*/  IMAD R0, R15.reuse, -0x800000, R0 ;  /* 0xff8000000f007824 */ /* 0x040fe200078e0200 */
[----:B------:R-:W-:Y:S01]  /*2750*/  IADD3 R15, PT, PT, R15, 0x7f, -R12 ;  /* 0x0000007f0f0f7810 */ /* 0x000fe20007ffe80c */
[----:B------:R-:W0:Y:S01]  /*2760*/  MUFU.RCP R20, R26 ;  /* 0x0000001a00147308 */ /* 0x000e220000001000 */
[----:B------:R-:W-:-:S03]  /*2770*/  FADD.FTZ R21, -R26, -RZ ;  /* 0x800000ff1a157221 */ /* 0x000fc60000010100 */
[----:B------:R-:W-:Y:S02]  /*2780*/  IMAD.IADD R15, R15, 0x1, R14 ;  /* 0x000000010f0f7824 */ /* 0x000fe400078e020e */
[----:B0-----:R-:W-:-:S04]  /*2790*/  FFMA R3, R20, R21, 1 ;  /* 0x3f80000014037423 */ /* 0x001fc80000000015 */
[----:B------:R-:W-:-:S04]  /*27a0*/  FFMA R3, R20, R3, R20 ;  /* 0x0000000314037223 */ /* 0x000fc80000000014 */
[----:B------:R-:W-:-:S04]  /*27b0*/  FFMA R20, R0, R3, RZ ;  /* 0x0000000300147223 */ /* 0x000fc800000000ff */
[----:B------:R-:W-:-:S04]  /*27c0*/  FFMA R27, R21, R20, R0 ;  /* 0x00000014151b7223 */ /* 0x000fc80000000000 */
[----:B------:R-:W-:-:S04]  /*27d0*/  FFMA R20, R3, R27, R20 ;  /* 0x0000001b03147223 */ /* 0x000fc80000000014 */
[----:B------:R-:W-:-:S04]  /*27e0*/  FFMA R21, R21, R20, R0 ;  /* 0x0000001415157223 */ /* 0x000fc80000000000 */
[----:B------:R-:W-:-:S05]  /*27f0*/  FFMA R0, R3, R21, R20 ;  /* 0x0000001503007223 */ /* 0x000fca0000000014 */
[----:B------:R-:W-:-:S04]  /*2800*/  SHF.R.U32.HI R12, RZ, 0x17, R0 ;  /* 0x00000017ff0c7819 */ /* 0x000fc80000011600 */
[----:B------:R-:W-:-:S05]  /*2810*/  LOP3.LUT R12, R12, 0xff, RZ, 0xc0, !PT ;  /* 0x000000ff0c0c7812 */ /* 0x000fca00078ec0ff */
[----:B------:R-:W-:-:S04]  /*2820*/  IMAD.IADD R12, R12, 0x1, R15 ;  /* 0x000000010c0c7824 */ /* 0x000fc800078e020f */
[----:B------:R-:W-:-:S05]  /*2830*/  VIADD R14, R12, 0xffffffff ;  /* 0xffffffff0c0e7836 */ /* 0x000fca0000000000 */
[----:B------:R-:W-:-:S13]  /*2840*/  ISETP.GE.U32.AND P0, PT, R14, 0xfe, PT ;  /* 0x000000fe0e00780c */ /* 0x000fda0003f06070 */
[----:B------:R-:W-:Y:S05]  /*2850*/  @!P0 BRA `(.L_x_84) ;  /* 0x0000000000808947 */ /* 0x000fea0003800000 */
[----:B------:R-:W-:-:S13]  /*2860*/  ISETP.GT.AND P0, PT, R12, 0xfe, PT ;  /* 0x000000fe0c00780c */ /* 0x000fda0003f04270 */
[----:B------:R-:W-:Y:S05]  /*2870*/  @P0 BRA `(.L_x_85) ;  /* 0x00000000006c0947 */ /* 0x000fea0003800000 */
[----:B------:R-:W-:-:S13]  /*2880*/  ISETP.GE.AND P0, PT, R12, 0x1, PT ;  /* 0x000000010c00780c */ /* 0x000fda0003f06270 */
[----:B------:R-:W-:Y:S05]  /*2890*/  @P0 BRA `(.L_x_86) ;  /* 0x0000000000740947 */ /* 0x000fea0003800000 */
[----:B------:R-:W-:Y:S02]  /*28a0*/  ISETP.GE.AND P0, PT, R12, -0x18, PT ;  /* 0xffffffe80c00780c */ /* 0x000fe40003f06270 */
[----:B------:R-:W-:-:S11]  /*28b0*/  LOP3.LUT R0, R0, 0x80000000, RZ, 0xc0, !PT ;  /* 0x8000000000007812 */ /* 0x000fd600078ec0ff */
[----:B------:R-:W-:Y:S05]  /*28c0*/  @!P0 BRA `(.L_x_86) ;  /* 0x0000000000688947 */ /* 0x000fea0003800000 */
[CCC-:B------:R-:W-:Y:S01]  /*28d0*/  FFMA.RZ R14, R3.reuse, R21.reuse, R20.reuse ;  /* 0x00000015030e7223 */ /* 0x1c0fe2000000c014 */
[C---:B------:R-:W-:Y:S02]  /*28e0*/  ISETP.NE.AND P3, PT, R12.reuse, RZ, PT ;  /* 0x000000ff0c00720c */ /* 0x040fe40003f65270 */
[----:B------:R-:W-:Y:S02]  /*28f0*/  ISETP.NE.AND P2, PT, R12, RZ, PT ;  /* 0x000000ff0c00720c */ /* 0x000fe40003f45270 */
[----:B------:R-:W-:Y:S01]  /*2900*/  LOP3.LUT R15, R14, 0x7fffff, RZ, 0xc0, !PT ;  /* 0x007fffff0e0f7812 */ /* 0x000fe200078ec0ff */
[CCC-:B------:R-:W-:Y:S01]  /*2910*/  FFMA.RP R14, R3.reuse, R21.reuse, R20.reuse ;  /* 0x00000015030e7223 */ /* 0x1c0fe20000008014 */
[----:B------:R-:W-:Y:S01]  /*2920*/  FFMA.RM R3, R3, R21, R20 ;  /* 0x0000001503037223 */ /* 0x000fe20000004014 */
[----:B------:R-:W-:Y:S01]  /*2930*/  VIADD R20, R12, 0x20 ;  /* 0x000000200c147836 */ /* 0x000fe20000000000 */
[----:B------:R-:W-:Y:S01]  /*2940*/  LOP3.LUT R15, R15, 0x800000, RZ, 0xfc, !PT ;  /* 0x008000000f0f7812 */ /* 0x000fe200078efcff */
[----:B------:R-:W-:-:S02]  /*2950*/  IMAD.MOV R12, RZ, RZ, -R12 ;  /* 0x000000ffff0c7224 */ /* 0x000fc400078e0a0c */
[----:B------:R-:W-:Y:S02]  /*2960*/  FSETP.NEU.FTZ.AND P0, PT, R14, R3, PT ;  /* 0x000000030e00720b */ /* 0x000fe40003f1d000 */
[----:B------:R-:W-:Y:S02]  /*2970*/  SHF.L.U32 R20, R15, R20, RZ ;  /* 0x000000140f147219 */ /* 0x000fe400000006ff */
[----:B------:R-:W-:Y:S02]  /*2980*/  SEL R12, R12, RZ, P3 ;  /* 0x000000ff0c0c7207 */ /* 0x000fe40001800000 */
[----:B------:R-:W-:Y:S02]  /*2990*/  ISETP.NE.AND P2, PT, R20, RZ, P2 ;  /* 0x000000ff1400720c */ /* 0x000fe40001745270 */
[----:B------:R-:W-:Y:S02]  /*29a0*/  SHF.R.U32.HI R12, RZ, R12, R15 ;  /* 0x0000000cff0c7219 */ /* 0x000fe4000001160f */
[----:B------:R-:W-:-:S02]  /*29b0*/  PLOP3.LUT P0, PT, P0, P2, PT, 0xf8, 0x8f ;  /* 0x00000000008f781c */ /* 0x000fc40000705f70 */
[----:B------:R-:W-:Y:S02]  /*29c0*/  SHF.R.U32.HI R14, RZ, 0x1, R12 ;  /* 0x00000001ff0e7819 */ /* 0x000fe4000001160c */
[----:B------:R-:W-:-:S04]  /*29d0*/  SEL R3, RZ, 0x1, !P0 ;  /* 0x00000001ff037807 */ /* 0x000fc80004000000 */
[----:B------:R-:W-:-:S04]  /*29e0*/  LOP3.LUT R3, R3, 0x1, R14, 0xf8, !PT ;  /* 0x0000000103037812 */ /* 0x000fc800078ef80e */
[----:B------:R-:W-:-:S05]  /*29f0*/  LOP3.LUT R3, R3, R12, RZ, 0xc0, !PT ;  /* 0x0000000c03037212 */ /* 0x000fca00078ec0ff */
[----:B------:R-:W-:-:S05]  /*2a00*/  IMAD.IADD R3, R14, 0x1, R3 ;  /* 0x000000010e037824 */ /* 0x000fca00078e0203 */
[----:B------:R-:W-:Y:S01]  /*2a10*/  LOP3.LUT R0, R3, R0, RZ, 0xfc, !PT ;  /* 0x0000000003007212 */ /* 0x000fe200078efcff */
[----:B------:R-:W-:Y:S06]  /*2a20*/  BRA `(.L_x_86) ;  /* 0x0000000000107947 */ /* 0x000fec0003800000 */
.L_x_85:
[----:B------:R-:W-:-:S04]  /*2a30*/  LOP3.LUT R0, R0, 0x80000000, RZ, 0xc0, !PT ;  /* 0x8000000000007812 */ /* 0x000fc800078ec0ff */
[----:B------:R-:W-:Y:S01]  /*2a40*/  LOP3.LUT R0, R0, 0x7f800000, RZ, 0xfc, !PT ;  /* 0x7f80000000007812 */ /* 0x000fe200078efcff */
[----:B------:R-:W-:Y:S06]  /*2a50*/  BRA `(.L_x_86) ;  /* 0x0000000000047947 */ /* 0x000fec0003800000 */
.L_x_84:
[----:B------:R-:W-:-:S07]  /*2a60*/  IMAD R0, R15, 0x800000, R0 ;  /* 0x008000000f007824 */ /* 0x000fce00078e0200 */
.L_x_86:
[----:B------:R-:W-:Y:S05]  /*2a70*/  BSYNC.RECONVERGENT B3 ;  /* 0x0000000000037941 */ /* 0x000fea0003800200 */
.L_x_83:
[----:B------:R-:W-:Y:S05]  /*2a80*/  BRA `(.L_x_87) ;  /* 0x0000000000207947 */ /* 0x000fea0003800000 */
.L_x_82:
[----:B------:R-:W-:-:S04]  /*2a90*/  LOP3.LUT R0, R3, 0x80000000, R0, 0x48, !PT ;  /* 0x8000000003007812 */ /* 0x000fc800078e4800 */
[----:B------:R-:W-:Y:S01]  /*2aa0*/  LOP3.LUT R0, R0, 0x7f800000, RZ, 0xfc, !PT ;  /* 0x7f80000000007812 */ /* 0x000fe200078efcff */
[----:B------:R-:W-:Y:S06]  /*2ab0*/  BRA `(.L_x_87) ;  /* 0x0000000000147947 */ /* 0x000fec0003800000 */
.L_x_81:
[----:B------:R-:W-:Y:S01]  /*2ac0*/  LOP3.LUT R0, R3, 0x80000000, R0, 0x48, !PT ;  /* 0x8000000003007812 */ /* 0x000fe200078e4800 */
[----:B------:R-:W-:Y:S06]  /*2ad0*/  BRA `(.L_x_87) ;  /* 0x00000000000c7947 */ /* 0x000fec0003800000 */
.L_x_80:
[----:B------:R-:W0:Y:S01]  /*2ae0*/  MUFU.RSQ R0, -QNAN ;  /* 0xffc0000000007908 */ /* 0x000e220000001400 */
[----:B------:R-:W-:Y:S05]  /*2af0*/  BRA `(.L_x_87) ;  /* 0x0000000000047947 */ /* 0x000fea0003800000 */
.L_x_79:
[----:B------:R-:W-:-:S07]  /*2b00*/  FADD.FTZ R0, R0, R3 ;  /* 0x0000000300007221 */ /* 0x000fce0000010000 */
.L_x_87:
[----:B------:R-:W-:Y:S05]  /*2b10*/  BSYNC.RECONVERGENT B2 ;  /* 0x0000000000027941 */ /* 0x000fea0003800200 */
.L_x_77:
[----:B------:R-:W-:Y:S02]  /*2b20*/  IMAD.MOV.U32 R14, RZ, RZ, R10 ;  /* 0x000000ffff0e7224 */ /* 0x000fe400078e000a */
[----:B------:R-:W-:Y:S02]  /*2b30*/  IMAD.MOV.U32 R15, RZ, RZ, 0x0 ;  /* 0x00000000ff0f7424 */ /* 0x000fe400078e00ff */
[----:B0-----:R-:W-:Y:S02]  /*2b40*/  IMAD.MOV.U32 R3, RZ, RZ, R0 ;  /* 0x000000ffff037224 */ /* 0x001fe400078e0000 */
[----:B------:R-:W-:Y:S05]  /*2b50*/  RET.REL.NODEC R14 `(_Z23get_chi_squared_for_allPKciiiPf) ;  /* 0xffffffd40e287950 */ /* 0x000fea0003c3ffff */
.L_x_88:
        /* <DEDUP_REMOVED lines=10> */
.L_x_89:


//--------------------- .nv.global.init           --------------------------
	.section	.nv.global.init,"aw",@progbits
	.align	4
.nv.global.init:
	.type		_ZZ23get_chi_squared_for_allPKciiiPfE4dist,@object
	.size		_ZZ23get_chi_squared_for_allPKciiiPfE4dist,(.L_0 - _ZZ23get_chi_squared_for_allPKciiiPfE4dist)
_ZZ23get_chi_squared_for_allPKciiiPfE4dist:
        /*0000*/ 	.byte	0x85, 0xeb, 0x01, 0x41, 0x52, 0xb8, 0xbe, 0x3f, 0xa4, 0x70, 0x2d, 0x40, 0x71, 0x3d, 0x8a, 0x40
        /*0010*/ 	.byte	0xec, 0x51, 0x40, 0x41, 0x33, 0x33, 0x13, 0x40, 0x85, 0xeb, 0x01, 0x40, 0xa4, 0x70, 0xbd, 0x40
        /*0020*/ 	.byte	0x85, 0xeb, 0xe9, 0x40, 0xcd, 0xcc, 0xcc, 0x3d, 0xd7, 0xa3, 0x30, 0x3f, 0x52, 0xb8, 0x7e, 0x40
        /*0030*/ 	.byte	0x3d, 0x0a, 0x27, 0x40, 0x66, 0x66, 0xde, 0x40, 0x8f, 0xc2, 0xf5, 0x40, 0xc3, 0xf5, 0xe8, 0x3f
        /*0040*/ 	.byte	0xae, 0x47, 0xe1, 0x3d, 0xd7, 0xa3, 0xc0, 0x40, 0xc3, 0xf5, 0xc8, 0x40, 0x9a, 0x99, 0x11, 0x41
        /*0050*/ 	.byte	0xec, 0x51, 0x38, 0x40, 0x7b, 0x14, 0x8e, 0x3f, 0x8f, 0xc2, 0x05, 0x40, 0x7b, 0x14, 0x2e, 0x3e
        /*0060*/ 	.byte	0x3d, 0x0a, 0x07, 0x40, 0x29, 0x5c, 0x8f, 0x3d
.L_0:


//--------------------- .nv.shared.reserved.0     --------------------------
	.section	.nv.shared.reserved.0,"aw",@nobits
	.weak		__nv_reservedSMEM_offset_0_alias
	.size		__nv_reservedSMEM_offset_0_alias, 0, 64
	.other		__nv_reservedSMEM_offset_0_alias,@"STO_CUDA_RESERVED_SHARED STV_DEFAULT"
__nv_reservedSMEM_offset_0_alias:
	.zero		0
	.zero		64


//--------------------- .nv.constant0._Z26get_decrypted_permutationsPKciiiPiPc --------------------------
	.section	.nv.constant0._Z26get_decrypted_permutationsPKciiiPiPc,"a",@progbits
	.sectionflags	@""
	.align	4
.nv.constant0._Z26get_decrypted_permutationsPKciiiPiPc:
	.zero		936


//--------------------- .nv.constant0._Z23get_chi_squared_for_allPKciiiPf --------------------------
	.section	.nv.constant0._Z23get_chi_squared_for_allPKciiiPf,"a",@progbits
	.sectionflags	@""
	.align	4
.nv.constant0._Z23get_chi_squared_for_allPKciiiPf:
	.zero		928


//--------------------- SYMBOLS --------------------------

	.type		.nv.reservedSmem.offset0,@object
	.size		.nv.reservedSmem.offset0,0x4
	.type		malloc,@function
	.type		free,@function
